//
// Generated by NVIDIA NVVM Compiler
//
// Compiler Build ID: CL-36424714
// Cuda compilation tools, release 13.0, V13.0.88
// Based on NVVM 20.0.0
//

.version 9.0
.target sm_100
.address_size 64

	// .globl	_Z27elimination_kernel_detailedPdii
.extern .func  (.param .b32 func_retval0) vprintf
(
	.param .b64 vprintf_param_0,
	.param .b64 vprintf_param_1
)
;
.global .align 1 .b8 $str[35] = {61, 61, 61, 32, 75, 69, 82, 78, 69, 76, 32, 68, 69, 66, 85, 71, 32, 107, 61, 37, 100, 44, 32, 114, 111, 119, 61, 37, 100, 32, 61, 61, 61, 10};
.global .align 1 .b8 $str$1[15] = {80, 105, 118, 111, 116, 32, 114, 111, 119, 32, 37, 100, 58, 32};
.global .align 1 .b8 $str$2[6] = {37, 46, 50, 102, 32};
.global .align 1 .b8 $str$3[2] = {10};
.global .align 1 .b8 $str$4[23] = {84, 97, 114, 103, 101, 116, 32, 114, 111, 119, 32, 37, 100, 32, 98, 101, 102, 111, 114, 101, 58, 32};
.global .align 1 .b8 $str$5[29] = {70, 97, 99, 116, 111, 114, 32, 61, 32, 65, 117, 103, 91, 37, 100, 93, 91, 37, 100, 93, 32, 61, 32, 37, 46, 50, 102, 10};
.global .align 1 .b8 $str$6[36] = {99, 111, 108, 37, 100, 58, 32, 37, 46, 50, 102, 32, 61, 32, 37, 46, 50, 102, 32, 45, 32, 40, 37, 46, 50, 102, 32, 42, 32, 37, 46, 50, 102, 41, 10};
.global .align 1 .b8 $str$7[23] = {84, 97, 114, 103, 101, 116, 32, 114, 111, 119, 32, 37, 100, 32, 97, 102, 116, 101, 114, 58, 32, 32};
.global .align 1 .b8 $str$8[24] = {10, 61, 61, 61, 61, 61, 61, 61, 61, 61, 61, 61, 61, 61, 61, 61, 61, 61, 61, 61, 61, 61, 10};

.visible .entry _Z27elimination_kernel_detailedPdii(
	.param .u64 .ptr .align 1 _Z27elimination_kernel_detailedPdii_param_0,
	.param .u32 _Z27elimination_kernel_detailedPdii_param_1,
	.param .u32 _Z27elimination_kernel_detailedPdii_param_2
)
{
	.local .align 8 .b8 	__local_depot0[40];
	.reg .b64 	%SP;
	.reg .b64 	%SPL;
	.reg .pred 	%p<49>;
	.reg .b32 	%r<314>;
	.reg .b64 	%rd<191>;
	.reg .b64 	%fd<152>;

	mov.u64 	%SPL, __local_depot0;
	cvta.local.u64 	%SP, %SPL;
	ld.param.u64 	%rd32, [_Z27elimination_kernel_detailedPdii_param_0];
	ld.param.u32 	%r65, [_Z27elimination_kernel_detailedPdii_param_1];
	ld.param.u32 	%r66, [_Z27elimination_kernel_detailedPdii_param_2];
	cvta.to.global.u64 	%rd1, %rd32;
	add.u64 	%rd33, %SP, 0;
	add.u64 	%rd2, %SPL, 0;
	mov.u32 	%r1, %tid.x;
	setp.ge.s32 	%p2, %r1, %r65;
	setp.eq.s32 	%p3, %r1, %r66;
	or.pred  	%p4, %p2, %p3;
	@%p4 bra 	$L__BB0_58;
	ld.param.u32 	%r289, [_Z27elimination_kernel_detailedPdii_param_2];
	add.s32 	%r2, %r65, 1;
	mad.lo.s32 	%r3, %r1, %r65, %r1;
	add.s32 	%r67, %r3, %r289;
	mul.wide.s32 	%rd34, %r67, 8;
	add.s64 	%rd35, %rd1, %rd34;
	ld.global.f64 	%fd1, [%rd35];
	setp.eq.s32 	%p5, %r1, 1;
	setp.eq.s32 	%p6, %r289, 0;
	and.pred  	%p1, %p5, %p6;
	not.pred 	%p7, %p1;
	@%p7 bra 	$L__BB0_27;
	mov.b32 	%r69, 1;
	mov.b32 	%r295, 0;
	st.local.v2.u32 	[%rd2], {%r295, %r69};
	mov.u64 	%rd36, $str;
	cvta.global.u64 	%rd37, %rd36;
	{ // callseq 0, 0
	.param .b64 param0;
	st.param.b64 	[param0], %rd37;
	.param .b64 param1;
	st.param.b64 	[param1], %rd33;
	.param .b32 retval0;
	call.uni (retval0), 
	vprintf, 
	(
	param0, 
	param1
	);
	ld.param.b32 	%r70, [retval0];
	} // callseq 0
	st.local.u32 	[%rd2], %r295;
	mov.u64 	%rd39, $str$1;
	cvta.global.u64 	%rd40, %rd39;
	{ // callseq 1, 0
	.param .b64 param0;
	st.param.b64 	[param0], %rd40;
	.param .b64 param1;
	st.param.b64 	[param1], %rd33;
	.param .b32 retval0;
	call.uni (retval0), 
	vprintf, 
	(
	param0, 
	param1
	);
	ld.param.b32 	%r72, [retval0];
	} // callseq 1
	setp.lt.u32 	%p8, %r65, 15;
	@%p8 bra 	$L__BB0_5;
	and.b32  	%r74, %r2, 2147483632;
	neg.s32 	%r293, %r74;
	add.s64 	%rd184, %rd1, 64;
	mov.u64 	%rd43, $str$2;
$L__BB0_4:
	.pragma "nounroll";
	and.b32  	%r295, %r2, 2147483632;
	ld.global.f64 	%fd8, [%rd184+-64];
	cvta.to.local.u64 	%rd42, %rd33;
	st.local.f64 	[%rd42], %fd8;
	cvta.global.u64 	%rd44, %rd43;
	{ // callseq 2, 0
	.param .b64 param0;
	st.param.b64 	[param0], %rd44;
	.param .b64 param1;
	st.param.b64 	[param1], %rd33;
	.param .b32 retval0;
	call.uni (retval0), 
	vprintf, 
	(
	param0, 
	param1
	);
	ld.param.b32 	%r75, [retval0];
	} // callseq 2
	ld.global.f64 	%fd9, [%rd184+-56];
	st.local.f64 	[%rd42], %fd9;
	{ // callseq 3, 0
	.param .b64 param0;
	st.param.b64 	[param0], %rd44;
	.param .b64 param1;
	st.param.b64 	[param1], %rd33;
	.param .b32 retval0;
	call.uni (retval0), 
	vprintf, 
	(
	param0, 
	param1
	);
	ld.param.b32 	%r77, [retval0];
	} // callseq 3
	ld.global.f64 	%fd10, [%rd184+-48];
	st.local.f64 	[%rd42], %fd10;
	{ // callseq 4, 0
	.param .b64 param0;
	st.param.b64 	[param0], %rd44;
	.param .b64 param1;
	st.param.b64 	[param1], %rd33;
	.param .b32 retval0;
	call.uni (retval0), 
	vprintf, 
	(
	param0, 
	param1
	);
	ld.param.b32 	%r79, [retval0];
	} // callseq 4
	ld.global.f64 	%fd11, [%rd184+-40];
	st.local.f64 	[%rd42], %fd11;
	{ // callseq 5, 0
	.param .b64 param0;
	st.param.b64 	[param0], %rd44;
	.param .b64 param1;
	st.param.b64 	[param1], %rd33;
	.param .b32 retval0;
	call.uni (retval0), 
	vprintf, 
	(
	param0, 
	param1
	);
	ld.param.b32 	%r81, [retval0];
	} // callseq 5
	ld.global.f64 	%fd12, [%rd184+-32];
	st.local.f64 	[%rd42], %fd12;
	{ // callseq 6, 0
	.param .b64 param0;
	st.param.b64 	[param0], %rd44;
	.param .b64 param1;
	st.param.b64 	[param1], %rd33;
	.param .b32 retval0;
	call.uni (retval0), 
	vprintf, 
	(
	param0, 
	param1
	);
	ld.param.b32 	%r83, [retval0];
	} // callseq 6
	ld.global.f64 	%fd13, [%rd184+-24];
	st.local.f64 	[%rd42], %fd13;
	{ // callseq 7, 0
	.param .b64 param0;
	st.param.b64 	[param0], %rd44;
	.param .b64 param1;
	st.param.b64 	[param1], %rd33;
	.param .b32 retval0;
	call.uni (retval0), 
	vprintf, 
	(
	param0, 
	param1
	);
	ld.param.b32 	%r85, [retval0];
	} // callseq 7
	ld.global.f64 	%fd14, [%rd184+-16];
	st.local.f64 	[%rd42], %fd14;
	{ // callseq 8, 0
	.param .b64 param0;
	st.param.b64 	[param0], %rd44;
	.param .b64 param1;
	st.param.b64 	[param1], %rd33;
	.param .b32 retval0;
	call.uni (retval0), 
	vprintf, 
	(
	param0, 
	param1
	);
	ld.param.b32 	%r87, [retval0];
	} // callseq 8
	ld.global.f64 	%fd15, [%rd184+-8];
	st.local.f64 	[%rd42], %fd15;
	{ // callseq 9, 0
	.param .b64 param0;
	st.param.b64 	[param0], %rd44;
	.param .b64 param1;
	st.param.b64 	[param1], %rd33;
	.param .b32 retval0;
	call.uni (retval0), 
	vprintf, 
	(
	param0, 
	param1
	);
	ld.param.b32 	%r89, [retval0];
	} // callseq 9
	ld.global.f64 	%fd16, [%rd184];
	st.local.f64 	[%rd42], %fd16;
	{ // callseq 10, 0
	.param .b64 param0;
	st.param.b64 	[param0], %rd44;
	.param .b64 param1;
	st.param.b64 	[param1], %rd33;
	.param .b32 retval0;
	call.uni (retval0), 
	vprintf, 
	(
	param0, 
	param1
	);
	ld.param.b32 	%r91, [retval0];
	} // callseq 10
	ld.global.f64 	%fd17, [%rd184+8];
	st.local.f64 	[%rd42], %fd17;
	{ // callseq 11, 0
	.param .b64 param0;
	st.param.b64 	[param0], %rd44;
	.param .b64 param1;
	st.param.b64 	[param1], %rd33;
	.param .b32 retval0;
	call.uni (retval0), 
	vprintf, 
	(
	param0, 
	param1
	);
	ld.param.b32 	%r93, [retval0];
	} // callseq 11
	ld.global.f64 	%fd18, [%rd184+16];
	st.local.f64 	[%rd42], %fd18;
	{ // callseq 12, 0
	.param .b64 param0;
	st.param.b64 	[param0], %rd44;
	.param .b64 param1;
	st.param.b64 	[param1], %rd33;
	.param .b32 retval0;
	call.uni (retval0), 
	vprintf, 
	(
	param0, 
	param1
	);
	ld.param.b32 	%r95, [retval0];
	} // callseq 12
	ld.global.f64 	%fd19, [%rd184+24];
	st.local.f64 	[%rd42], %fd19;
	{ // callseq 13, 0
	.param .b64 param0;
	st.param.b64 	[param0], %rd44;
	.param .b64 param1;
	st.param.b64 	[param1], %rd33;
	.param .b32 retval0;
	call.uni (retval0), 
	vprintf, 
	(
	param0, 
	param1
	);
	ld.param.b32 	%r97, [retval0];
	} // callseq 13
	ld.global.f64 	%fd20, [%rd184+32];
	st.local.f64 	[%rd42], %fd20;
	{ // callseq 14, 0
	.param .b64 param0;
	st.param.b64 	[param0], %rd44;
	.param .b64 param1;
	st.param.b64 	[param1], %rd33;
	.param .b32 retval0;
	call.uni (retval0), 
	vprintf, 
	(
	param0, 
	param1
	);
	ld.param.b32 	%r99, [retval0];
	} // callseq 14
	ld.global.f64 	%fd21, [%rd184+40];
	st.local.f64 	[%rd42], %fd21;
	{ // callseq 15, 0
	.param .b64 param0;
	st.param.b64 	[param0], %rd44;
	.param .b64 param1;
	st.param.b64 	[param1], %rd33;
	.param .b32 retval0;
	call.uni (retval0), 
	vprintf, 
	(
	param0, 
	param1
	);
	ld.param.b32 	%r101, [retval0];
	} // callseq 15
	ld.global.f64 	%fd22, [%rd184+48];
	st.local.f64 	[%rd42], %fd22;
	{ // callseq 16, 0
	.param .b64 param0;
	st.param.b64 	[param0], %rd44;
	.param .b64 param1;
	st.param.b64 	[param1], %rd33;
	.param .b32 retval0;
	call.uni (retval0), 
	vprintf, 
	(
	param0, 
	param1
	);
	ld.param.b32 	%r103, [retval0];
	} // callseq 16
	ld.global.f64 	%fd23, [%rd184+56];
	st.local.f64 	[%rd42], %fd23;
	{ // callseq 17, 0
	.param .b64 param0;
	st.param.b64 	[param0], %rd44;
	.param .b64 param1;
	st.param.b64 	[param1], %rd33;
	.param .b32 retval0;
	call.uni (retval0), 
	vprintf, 
	(
	param0, 
	param1
	);
	ld.param.b32 	%r105, [retval0];
	} // callseq 17
	add.s32 	%r293, %r293, 16;
	add.s64 	%rd184, %rd184, 128;
	setp.ne.s32 	%p9, %r293, 0;
	@%p9 bra 	$L__BB0_4;
$L__BB0_5:
	add.u64 	%rd45, %SP, 0;
	add.u64 	%rd6, %SPL, 0;
	and.b32  	%r9, %r2, 15;
	setp.eq.s32 	%p10, %r9, 0;
	@%p10 bra 	$L__BB0_14;
	and.b32  	%r10, %r2, 7;
	setp.lt.u32 	%p11, %r9, 8;
	@%p11 bra 	$L__BB0_8;
	mul.wide.u32 	%rd46, %r295, 8;
	add.s64 	%rd47, %rd1, %rd46;
	ld.global.f64 	%fd24, [%rd47];
	st.local.f64 	[%rd6], %fd24;
	mov.u64 	%rd48, $str$2;
	cvta.global.u64 	%rd49, %rd48;
	{ // callseq 18, 0
	.param .b64 param0;
	st.param.b64 	[param0], %rd49;
	.param .b64 param1;
	st.param.b64 	[param1], %rd45;
	.param .b32 retval0;
	call.uni (retval0), 
	vprintf, 
	(
	param0, 
	param1
	);
	ld.param.b32 	%r107, [retval0];
	} // callseq 18
	ld.global.f64 	%fd25, [%rd47+8];
	st.local.f64 	[%rd6], %fd25;
	{ // callseq 19, 0
	.param .b64 param0;
	st.param.b64 	[param0], %rd49;
	.param .b64 param1;
	st.param.b64 	[param1], %rd45;
	.param .b32 retval0;
	call.uni (retval0), 
	vprintf, 
	(
	param0, 
	param1
	);
	ld.param.b32 	%r109, [retval0];
	} // callseq 19
	ld.global.f64 	%fd26, [%rd47+16];
	st.local.f64 	[%rd6], %fd26;
	{ // callseq 20, 0
	.param .b64 param0;
	st.param.b64 	[param0], %rd49;
	.param .b64 param1;
	st.param.b64 	[param1], %rd45;
	.param .b32 retval0;
	call.uni (retval0), 
	vprintf, 
	(
	param0, 
	param1
	);
	ld.param.b32 	%r111, [retval0];
	} // callseq 20
	ld.global.f64 	%fd27, [%rd47+24];
	st.local.f64 	[%rd6], %fd27;
	{ // callseq 21, 0
	.param .b64 param0;
	st.param.b64 	[param0], %rd49;
	.param .b64 param1;
	st.param.b64 	[param1], %rd45;
	.param .b32 retval0;
	call.uni (retval0), 
	vprintf, 
	(
	param0, 
	param1
	);
	ld.param.b32 	%r113, [retval0];
	} // callseq 21
	ld.global.f64 	%fd28, [%rd47+32];
	st.local.f64 	[%rd6], %fd28;
	{ // callseq 22, 0
	.param .b64 param0;
	st.param.b64 	[param0], %rd49;
	.param .b64 param1;
	st.param.b64 	[param1], %rd45;
	.param .b32 retval0;
	call.uni (retval0), 
	vprintf, 
	(
	param0, 
	param1
	);
	ld.param.b32 	%r115, [retval0];
	} // callseq 22
	ld.global.f64 	%fd29, [%rd47+40];
	st.local.f64 	[%rd6], %fd29;
	{ // callseq 23, 0
	.param .b64 param0;
	st.param.b64 	[param0], %rd49;
	.param .b64 param1;
	st.param.b64 	[param1], %rd45;
	.param .b32 retval0;
	call.uni (retval0), 
	vprintf, 
	(
	param0, 
	param1
	);
	ld.param.b32 	%r117, [retval0];
	} // callseq 23
	ld.global.f64 	%fd30, [%rd47+48];
	st.local.f64 	[%rd6], %fd30;
	{ // callseq 24, 0
	.param .b64 param0;
	st.param.b64 	[param0], %rd49;
	.param .b64 param1;
	st.param.b64 	[param1], %rd45;
	.param .b32 retval0;
	call.uni (retval0), 
	vprintf, 
	(
	param0, 
	param1
	);
	ld.param.b32 	%r119, [retval0];
	} // callseq 24
	ld.global.f64 	%fd31, [%rd47+56];
	st.local.f64 	[%rd6], %fd31;
	{ // callseq 25, 0
	.param .b64 param0;
	st.param.b64 	[param0], %rd49;
	.param .b64 param1;
	st.param.b64 	[param1], %rd45;
	.param .b32 retval0;
	call.uni (retval0), 
	vprintf, 
	(
	param0, 
	param1
	);
	ld.param.b32 	%r121, [retval0];
	} // callseq 25
	add.s32 	%r295, %r295, 8;
$L__BB0_8:
	setp.eq.s32 	%p12, %r10, 0;
	@%p12 bra 	$L__BB0_14;
	and.b32  	%r13, %r2, 3;
	setp.lt.u32 	%p13, %r10, 4;
	@%p13 bra 	$L__BB0_11;
	mul.wide.u32 	%rd51, %r295, 8;
	add.s64 	%rd52, %rd1, %rd51;
	ld.global.f64 	%fd32, [%rd52];
	st.local.f64 	[%rd6], %fd32;
	mov.u64 	%rd53, $str$2;
	cvta.global.u64 	%rd54, %rd53;
	{ // callseq 26, 0
	.param .b64 param0;
	st.param.b64 	[param0], %rd54;
	.param .b64 param1;
	st.param.b64 	[param1], %rd45;
	.param .b32 retval0;
	call.uni (retval0), 
	vprintf, 
	(
	param0, 
	param1
	);
	ld.param.b32 	%r123, [retval0];
	} // callseq 26
	ld.global.f64 	%fd33, [%rd52+8];
	st.local.f64 	[%rd6], %fd33;
	{ // callseq 27, 0
	.param .b64 param0;
	st.param.b64 	[param0], %rd54;
	.param .b64 param1;
	st.param.b64 	[param1], %rd45;
	.param .b32 retval0;
	call.uni (retval0), 
	vprintf, 
	(
	param0, 
	param1
	);
	ld.param.b32 	%r125, [retval0];
	} // callseq 27
	ld.global.f64 	%fd34, [%rd52+16];
	st.local.f64 	[%rd6], %fd34;
	{ // callseq 28, 0
	.param .b64 param0;
	st.param.b64 	[param0], %rd54;
	.param .b64 param1;
	st.param.b64 	[param1], %rd45;
	.param .b32 retval0;
	call.uni (retval0), 
	vprintf, 
	(
	param0, 
	param1
	);
	ld.param.b32 	%r127, [retval0];
	} // callseq 28
	ld.global.f64 	%fd35, [%rd52+24];
	st.local.f64 	[%rd6], %fd35;
	{ // callseq 29, 0
	.param .b64 param0;
	st.param.b64 	[param0], %rd54;
	.param .b64 param1;
	st.param.b64 	[param1], %rd45;
	.param .b32 retval0;
	call.uni (retval0), 
	vprintf, 
	(
	param0, 
	param1
	);
	ld.param.b32 	%r129, [retval0];
	} // callseq 29
	add.s32 	%r295, %r295, 4;
$L__BB0_11:
	setp.eq.s32 	%p14, %r13, 0;
	@%p14 bra 	$L__BB0_14;
	mul.wide.u32 	%rd56, %r295, 8;
	add.s64 	%rd185, %rd1, %rd56;
	neg.s32 	%r297, %r13;
	mov.u64 	%rd57, $str$2;
$L__BB0_13:
	.pragma "nounroll";
	ld.global.f64 	%fd36, [%rd185];
	st.local.f64 	[%rd6], %fd36;
	cvta.global.u64 	%rd58, %rd57;
	{ // callseq 30, 0
	.param .b64 param0;
	st.param.b64 	[param0], %rd58;
	.param .b64 param1;
	st.param.b64 	[param1], %rd45;
	.param .b32 retval0;
	call.uni (retval0), 
	vprintf, 
	(
	param0, 
	param1
	);
	ld.param.b32 	%r131, [retval0];
	} // callseq 30
	add.s64 	%rd185, %rd185, 8;
	add.s32 	%r297, %r297, 1;
	setp.ne.s32 	%p15, %r297, 0;
	@%p15 bra 	$L__BB0_13;
$L__BB0_14:
	setp.lt.u32 	%p16, %r65, 15;
	mov.u64 	%rd60, $str$3;
	cvta.global.u64 	%rd61, %rd60;
	{ // callseq 31, 0
	.param .b64 param0;
	st.param.b64 	[param0], %rd61;
	.param .b64 param1;
	st.param.b64 	[param1], 0;
	.param .b32 retval0;
	call.uni (retval0), 
	vprintf, 
	(
	param0, 
	param1
	);
	ld.param.b32 	%r134, [retval0];
	} // callseq 31
	mov.b32 	%r136, 1;
	st.local.u32 	[%rd6], %r136;
	mov.u64 	%rd62, $str$4;
	cvta.global.u64 	%rd63, %rd62;
	{ // callseq 32, 0
	.param .b64 param0;
	st.param.b64 	[param0], %rd63;
	.param .b64 param1;
	st.param.b64 	[param1], %rd45;
	.param .b32 retval0;
	call.uni (retval0), 
	vprintf, 
	(
	param0, 
	param1
	);
	ld.param.b32 	%r137, [retval0];
	} // callseq 32
	mov.b32 	%r300, 0;
	@%p16 bra 	$L__BB0_17;
	and.b32  	%r139, %r2, 2147483632;
	neg.s32 	%r298, %r139;
	mul.wide.u32 	%rd65, %r65, 8;
	add.s64 	%rd66, %rd65, %rd1;
	add.s64 	%rd186, %rd66, 64;
	mov.u64 	%rd69, $str$2;
$L__BB0_16:
	.pragma "nounroll";
	and.b32  	%r300, %r2, 2147483632;
	ld.global.f64 	%fd37, [%rd186+-56];
	cvta.to.local.u64 	%rd68, %rd45;
	st.local.f64 	[%rd68], %fd37;
	cvta.global.u64 	%rd70, %rd69;
	{ // callseq 33, 0
	.param .b64 param0;
	st.param.b64 	[param0], %rd70;
	.param .b64 param1;
	st.param.b64 	[param1], %rd45;
	.param .b32 retval0;
	call.uni (retval0), 
	vprintf, 
	(
	param0, 
	param1
	);
	ld.param.b32 	%r140, [retval0];
	} // callseq 33
	ld.global.f64 	%fd38, [%rd186+-48];
	st.local.f64 	[%rd68], %fd38;
	{ // callseq 34, 0
	.param .b64 param0;
	st.param.b64 	[param0], %rd70;
	.param .b64 param1;
	st.param.b64 	[param1], %rd45;
	.param .b32 retval0;
	call.uni (retval0), 
	vprintf, 
	(
	param0, 
	param1
	);
	ld.param.b32 	%r142, [retval0];
	} // callseq 34
	ld.global.f64 	%fd39, [%rd186+-40];
	st.local.f64 	[%rd68], %fd39;
	{ // callseq 35, 0
	.param .b64 param0;
	st.param.b64 	[param0], %rd70;
	.param .b64 param1;
	st.param.b64 	[param1], %rd45;
	.param .b32 retval0;
	call.uni (retval0), 
	vprintf, 
	(
	param0, 
	param1
	);
	ld.param.b32 	%r144, [retval0];
	} // callseq 35
	ld.global.f64 	%fd40, [%rd186+-32];
	st.local.f64 	[%rd68], %fd40;
	{ // callseq 36, 0
	.param .b64 param0;
	st.param.b64 	[param0], %rd70;
	.param .b64 param1;
	st.param.b64 	[param1], %rd45;
	.param .b32 retval0;
	call.uni (retval0), 
	vprintf, 
	(
	param0, 
	param1
	);
	ld.param.b32 	%r146, [retval0];
	} // callseq 36
	ld.global.f64 	%fd41, [%rd186+-24];
	st.local.f64 	[%rd68], %fd41;
	{ // callseq 37, 0
	.param .b64 param0;
	st.param.b64 	[param0], %rd70;
	.param .b64 param1;
	st.param.b64 	[param1], %rd45;
	.param .b32 retval0;
	call.uni (retval0), 
	vprintf, 
	(
	param0, 
	param1
	);
	ld.param.b32 	%r148, [retval0];
	} // callseq 37
	ld.global.f64 	%fd42, [%rd186+-16];
	st.local.f64 	[%rd68], %fd42;
	{ // callseq 38, 0
	.param .b64 param0;
	st.param.b64 	[param0], %rd70;
	.param .b64 param1;
	st.param.b64 	[param1], %rd45;
	.param .b32 retval0;
	call.uni (retval0), 
	vprintf, 
	(
	param0, 
	param1
	);
	ld.param.b32 	%r150, [retval0];
	} // callseq 38
	ld.global.f64 	%fd43, [%rd186+-8];
	st.local.f64 	[%rd68], %fd43;
	{ // callseq 39, 0
	.param .b64 param0;
	st.param.b64 	[param0], %rd70;
	.param .b64 param1;
	st.param.b64 	[param1], %rd45;
	.param .b32 retval0;
	call.uni (retval0), 
	vprintf, 
	(
	param0, 
	param1
	);
	ld.param.b32 	%r152, [retval0];
	} // callseq 39
	ld.global.f64 	%fd44, [%rd186];
	st.local.f64 	[%rd68], %fd44;
	{ // callseq 40, 0
	.param .b64 param0;
	st.param.b64 	[param0], %rd70;
	.param .b64 param1;
	st.param.b64 	[param1], %rd45;
	.param .b32 retval0;
	call.uni (retval0), 
	vprintf, 
	(
	param0, 
	param1
	);
	ld.param.b32 	%r154, [retval0];
	} // callseq 40
	ld.global.f64 	%fd45, [%rd186+8];
	st.local.f64 	[%rd68], %fd45;
	{ // callseq 41, 0
	.param .b64 param0;
	st.param.b64 	[param0], %rd70;
	.param .b64 param1;
	st.param.b64 	[param1], %rd45;
	.param .b32 retval0;
	call.uni (retval0), 
	vprintf, 
	(
	param0, 
	param1
	);
	ld.param.b32 	%r156, [retval0];
	} // callseq 41
	ld.global.f64 	%fd46, [%rd186+16];
	st.local.f64 	[%rd68], %fd46;
	{ // callseq 42, 0
	.param .b64 param0;
	st.param.b64 	[param0], %rd70;
	.param .b64 param1;
	st.param.b64 	[param1], %rd45;
	.param .b32 retval0;
	call.uni (retval0), 
	vprintf, 
	(
	param0, 
	param1
	);
	ld.param.b32 	%r158, [retval0];
	} // callseq 42
	ld.global.f64 	%fd47, [%rd186+24];
	st.local.f64 	[%rd68], %fd47;
	{ // callseq 43, 0
	.param .b64 param0;
	st.param.b64 	[param0], %rd70;
	.param .b64 param1;
	st.param.b64 	[param1], %rd45;
	.param .b32 retval0;
	call.uni (retval0), 
	vprintf, 
	(
	param0, 
	param1
	);
	ld.param.b32 	%r160, [retval0];
	} // callseq 43
	ld.global.f64 	%fd48, [%rd186+32];
	st.local.f64 	[%rd68], %fd48;
	{ // callseq 44, 0
	.param .b64 param0;
	st.param.b64 	[param0], %rd70;
	.param .b64 param1;
	st.param.b64 	[param1], %rd45;
	.param .b32 retval0;
	call.uni (retval0), 
	vprintf, 
	(
	param0, 
	param1
	);
	ld.param.b32 	%r162, [retval0];
	} // callseq 44
	ld.global.f64 	%fd49, [%rd186+40];
	st.local.f64 	[%rd68], %fd49;
	{ // callseq 45, 0
	.param .b64 param0;
	st.param.b64 	[param0], %rd70;
	.param .b64 param1;
	st.param.b64 	[param1], %rd45;
	.param .b32 retval0;
	call.uni (retval0), 
	vprintf, 
	(
	param0, 
	param1
	);
	ld.param.b32 	%r164, [retval0];
	} // callseq 45
	ld.global.f64 	%fd50, [%rd186+48];
	st.local.f64 	[%rd68], %fd50;
	{ // callseq 46, 0
	.param .b64 param0;
	st.param.b64 	[param0], %rd70;
	.param .b64 param1;
	st.param.b64 	[param1], %rd45;
	.param .b32 retval0;
	call.uni (retval0), 
	vprintf, 
	(
	param0, 
	param1
	);
	ld.param.b32 	%r166, [retval0];
	} // callseq 46
	ld.global.f64 	%fd51, [%rd186+56];
	st.local.f64 	[%rd68], %fd51;
	{ // callseq 47, 0
	.param .b64 param0;
	st.param.b64 	[param0], %rd70;
	.param .b64 param1;
	st.param.b64 	[param1], %rd45;
	.param .b32 retval0;
	call.uni (retval0), 
	vprintf, 
	(
	param0, 
	param1
	);
	ld.param.b32 	%r168, [retval0];
	} // callseq 47
	ld.global.f64 	%fd52, [%rd186+64];
	st.local.f64 	[%rd68], %fd52;
	{ // callseq 48, 0
	.param .b64 param0;
	st.param.b64 	[param0], %rd70;
	.param .b64 param1;
	st.param.b64 	[param1], %rd45;
	.param .b32 retval0;
	call.uni (retval0), 
	vprintf, 
	(
	param0, 
	param1
	);
	ld.param.b32 	%r170, [retval0];
	} // callseq 48
	add.s32 	%r298, %r298, 16;
	add.s64 	%rd186, %rd186, 128;
	setp.ne.s32 	%p17, %r298, 0;
	@%p17 bra 	$L__BB0_16;
$L__BB0_17:
	add.u64 	%rd71, %SP, 0;
	add.u64 	%rd13, %SPL, 0;
	and.b32  	%r24, %r2, 15;
	setp.eq.s32 	%p18, %r24, 0;
	@%p18 bra 	$L__BB0_26;
	and.b32  	%r25, %r2, 7;
	setp.lt.u32 	%p19, %r24, 8;
	@%p19 bra 	$L__BB0_20;
	cvt.u64.u32 	%rd72, %r300;
	cvt.u64.u32 	%rd73, %r65;
	add.s64 	%rd74, %rd72, %rd73;
	shl.b64 	%rd75, %rd74, 3;
	add.s64 	%rd76, %rd1, %rd75;
	ld.global.f64 	%fd53, [%rd76+8];
	st.local.f64 	[%rd13], %fd53;
	mov.u64 	%rd77, $str$2;
	cvta.global.u64 	%rd78, %rd77;
	{ // callseq 49, 0
	.param .b64 param0;
	st.param.b64 	[param0], %rd78;
	.param .b64 param1;
	st.param.b64 	[param1], %rd71;
	.param .b32 retval0;
	call.uni (retval0), 
	vprintf, 
	(
	param0, 
	param1
	);
	ld.param.b32 	%r172, [retval0];
	} // callseq 49
	cvt.u64.u32 	%rd80, %r2;
	add.s64 	%rd81, %rd72, %rd80;
	shl.b64 	%rd82, %rd81, 3;
	add.s64 	%rd83, %rd1, %rd82;
	ld.global.f64 	%fd54, [%rd83+8];
	st.local.f64 	[%rd13], %fd54;
	{ // callseq 50, 0
	.param .b64 param0;
	st.param.b64 	[param0], %rd78;
	.param .b64 param1;
	st.param.b64 	[param1], %rd71;
	.param .b32 retval0;
	call.uni (retval0), 
	vprintf, 
	(
	param0, 
	param1
	);
	ld.param.b32 	%r174, [retval0];
	} // callseq 50
	ld.global.f64 	%fd55, [%rd83+16];
	st.local.f64 	[%rd13], %fd55;
	{ // callseq 51, 0
	.param .b64 param0;
	st.param.b64 	[param0], %rd78;
	.param .b64 param1;
	st.param.b64 	[param1], %rd71;
	.param .b32 retval0;
	call.uni (retval0), 
	vprintf, 
	(
	param0, 
	param1
	);
	ld.param.b32 	%r176, [retval0];
	} // callseq 51
	ld.global.f64 	%fd56, [%rd83+24];
	st.local.f64 	[%rd13], %fd56;
	{ // callseq 52, 0
	.param .b64 param0;
	st.param.b64 	[param0], %rd78;
	.param .b64 param1;
	st.param.b64 	[param1], %rd71;
	.param .b32 retval0;
	call.uni (retval0), 
	vprintf, 
	(
	param0, 
	param1
	);
	ld.param.b32 	%r178, [retval0];
	} // callseq 52
	ld.global.f64 	%fd57, [%rd83+32];
	st.local.f64 	[%rd13], %fd57;
	{ // callseq 53, 0
	.param .b64 param0;
	st.param.b64 	[param0], %rd78;
	.param .b64 param1;
	st.param.b64 	[param1], %rd71;
	.param .b32 retval0;
	call.uni (retval0), 
	vprintf, 
	(
	param0, 
	param1
	);
	ld.param.b32 	%r180, [retval0];
	} // callseq 53
	ld.global.f64 	%fd58, [%rd83+40];
	st.local.f64 	[%rd13], %fd58;
	{ // callseq 54, 0
	.param .b64 param0;
	st.param.b64 	[param0], %rd78;
	.param .b64 param1;
	st.param.b64 	[param1], %rd71;
	.param .b32 retval0;
	call.uni (retval0), 
	vprintf, 
	(
	param0, 
	param1
	);
	ld.param.b32 	%r182, [retval0];
	} // callseq 54
	ld.global.f64 	%fd59, [%rd83+48];
	st.local.f64 	[%rd13], %fd59;
	{ // callseq 55, 0
	.param .b64 param0;
	st.param.b64 	[param0], %rd78;
	.param .b64 param1;
	st.param.b64 	[param1], %rd71;
	.param .b32 retval0;
	call.uni (retval0), 
	vprintf, 
	(
	param0, 
	param1
	);
	ld.param.b32 	%r184, [retval0];
	} // callseq 55
	ld.global.f64 	%fd60, [%rd83+56];
	st.local.f64 	[%rd13], %fd60;
	{ // callseq 56, 0
	.param .b64 param0;
	st.param.b64 	[param0], %rd78;
	.param .b64 param1;
	st.param.b64 	[param1], %rd71;
	.param .b32 retval0;
	call.uni (retval0), 
	vprintf, 
	(
	param0, 
	param1
	);
	ld.param.b32 	%r186, [retval0];
	} // callseq 56
	add.s32 	%r300, %r300, 8;
$L__BB0_20:
	setp.eq.s32 	%p20, %r25, 0;
	@%p20 bra 	$L__BB0_26;
	and.b32  	%r28, %r2, 3;
	setp.lt.u32 	%p21, %r25, 4;
	@%p21 bra 	$L__BB0_23;
	cvt.u64.u32 	%rd84, %r300;
	cvt.u64.u32 	%rd85, %r65;
	add.s64 	%rd86, %rd84, %rd85;
	shl.b64 	%rd87, %rd86, 3;
	add.s64 	%rd88, %rd1, %rd87;
	ld.global.f64 	%fd61, [%rd88+8];
	st.local.f64 	[%rd13], %fd61;
	mov.u64 	%rd89, $str$2;
	cvta.global.u64 	%rd90, %rd89;
	{ // callseq 57, 0
	.param .b64 param0;
	st.param.b64 	[param0], %rd90;
	.param .b64 param1;
	st.param.b64 	[param1], %rd71;
	.param .b32 retval0;
	call.uni (retval0), 
	vprintf, 
	(
	param0, 
	param1
	);
	ld.param.b32 	%r188, [retval0];
	} // callseq 57
	cvt.u64.u32 	%rd92, %r2;
	add.s64 	%rd93, %rd84, %rd92;
	shl.b64 	%rd94, %rd93, 3;
	add.s64 	%rd95, %rd1, %rd94;
	ld.global.f64 	%fd62, [%rd95+8];
	st.local.f64 	[%rd13], %fd62;
	{ // callseq 58, 0
	.param .b64 param0;
	st.param.b64 	[param0], %rd90;
	.param .b64 param1;
	st.param.b64 	[param1], %rd71;
	.param .b32 retval0;
	call.uni (retval0), 
	vprintf, 
	(
	param0, 
	param1
	);
	ld.param.b32 	%r190, [retval0];
	} // callseq 58
	ld.global.f64 	%fd63, [%rd95+16];
	st.local.f64 	[%rd13], %fd63;
	{ // callseq 59, 0
	.param .b64 param0;
	st.param.b64 	[param0], %rd90;
	.param .b64 param1;
	st.param.b64 	[param1], %rd71;
	.param .b32 retval0;
	call.uni (retval0), 
	vprintf, 
	(
	param0, 
	param1
	);
	ld.param.b32 	%r192, [retval0];
	} // callseq 59
	ld.global.f64 	%fd64, [%rd95+24];
	st.local.f64 	[%rd13], %fd64;
	{ // callseq 60, 0
	.param .b64 param0;
	st.param.b64 	[param0], %rd90;
	.param .b64 param1;
	st.param.b64 	[param1], %rd71;
	.param .b32 retval0;
	call.uni (retval0), 
	vprintf, 
	(
	param0, 
	param1
	);
	ld.param.b32 	%r194, [retval0];
	} // callseq 60
	add.s32 	%r300, %r300, 4;
$L__BB0_23:
	setp.eq.s32 	%p22, %r28, 0;
	@%p22 bra 	$L__BB0_26;
	cvt.u64.u32 	%rd96, %r300;
	cvt.u64.u32 	%rd97, %r65;
	add.s64 	%rd98, %rd96, %rd97;
	shl.b64 	%rd99, %rd98, 3;
	add.s64 	%rd100, %rd99, %rd1;
	add.s64 	%rd187, %rd100, 8;
	neg.s32 	%r302, %r28;
	mov.u64 	%rd101, $str$2;
$L__BB0_25:
	.pragma "nounroll";
	ld.global.f64 	%fd65, [%rd187];
	st.local.f64 	[%rd13], %fd65;
	cvta.global.u64 	%rd102, %rd101;
	{ // callseq 61, 0
	.param .b64 param0;
	st.param.b64 	[param0], %rd102;
	.param .b64 param1;
	st.param.b64 	[param1], %rd71;
	.param .b32 retval0;
	call.uni (retval0), 
	vprintf, 
	(
	param0, 
	param1
	);
	ld.param.b32 	%r196, [retval0];
	} // callseq 61
	add.s64 	%rd187, %rd187, 8;
	add.s32 	%r302, %r302, 1;
	setp.ne.s32 	%p23, %r302, 0;
	@%p23 bra 	$L__BB0_25;
$L__BB0_26:
	mov.u64 	%rd104, $str$3;
	cvta.global.u64 	%rd105, %rd104;
	{ // callseq 62, 0
	.param .b64 param0;
	st.param.b64 	[param0], %rd105;
	.param .b64 param1;
	st.param.b64 	[param1], 0;
	.param .b32 retval0;
	call.uni (retval0), 
	vprintf, 
	(
	param0, 
	param1
	);
	ld.param.b32 	%r198, [retval0];
	} // callseq 62
	mov.b32 	%r200, 0;
	mov.b32 	%r201, 1;
	st.local.v2.u32 	[%rd13], {%r201, %r200};
	st.local.f64 	[%rd13+8], %fd1;
	mov.u64 	%rd106, $str$5;
	cvta.global.u64 	%rd107, %rd106;
	{ // callseq 63, 0
	.param .b64 param0;
	st.param.b64 	[param0], %rd107;
	.param .b64 param1;
	st.param.b64 	[param1], %rd71;
	.param .b32 retval0;
	call.uni (retval0), 
	vprintf, 
	(
	param0, 
	param1
	);
	ld.param.b32 	%r202, [retval0];
	} // callseq 63
$L__BB0_27:
	ld.param.u32 	%r290, [_Z27elimination_kernel_detailedPdii_param_2];
	mul.lo.s32 	%r303, %r290, %r2;
	mul.wide.u32 	%rd109, %r65, 8;
	add.s64 	%rd17, %rd1, %rd109;
	setp.lt.u32 	%p24, %r65, 7;
	mov.b32 	%r307, 0;
	@%p24 bra 	$L__BB0_32;
	and.b32  	%r307, %r2, 2147483640;
	neg.s32 	%r304, %r307;
	mul.wide.u32 	%rd110, %r3, 8;
	add.s64 	%rd111, %rd110, %rd1;
	add.s64 	%rd188, %rd111, 32;
	mov.b32 	%r305, 0;
$L__BB0_29:
	.pragma "nounroll";
	mul.wide.s32 	%rd112, %r303, 8;
	add.s64 	%rd113, %rd1, %rd112;
	add.s64 	%rd20, %rd113, 32;
	ld.global.f64 	%fd66, [%rd113];
	ld.global.f64 	%fd67, [%rd188+-32];
	mul.f64 	%fd68, %fd1, %fd66;
	sub.f64 	%fd69, %fd67, %fd68;
	st.global.f64 	[%rd188+-32], %fd69;
	ld.global.f64 	%fd2, [%rd113+8];
	ld.global.f64 	%fd3, [%rd188+-24];
	mul.f64 	%fd70, %fd1, %fd2;
	sub.f64 	%fd71, %fd3, %fd70;
	st.global.f64 	[%rd188+-24], %fd71;
	setp.ne.s32 	%p25, %r305, 0;
	or.pred  	%p27, %p7, %p25;
	@%p27 bra 	$L__BB0_31;
	ld.global.f64 	%fd72, [%rd17+16];
	add.u64 	%rd114, %SP, 0;
	add.u64 	%rd115, %SPL, 0;
	mov.b32 	%r207, 1;
	st.local.u32 	[%rd115], %r207;
	st.local.f64 	[%rd115+8], %fd72;
	st.local.f64 	[%rd115+16], %fd3;
	st.local.f64 	[%rd115+24], %fd1;
	st.local.f64 	[%rd115+32], %fd2;
	mov.u64 	%rd116, $str$6;
	cvta.global.u64 	%rd117, %rd116;
	{ // callseq 64, 0
	.param .b64 param0;
	st.param.b64 	[param0], %rd117;
	.param .b64 param1;
	st.param.b64 	[param1], %rd114;
	.param .b32 retval0;
	call.uni (retval0), 
	vprintf, 
	(
	param0, 
	param1
	);
	ld.param.b32 	%r208, [retval0];
	} // callseq 64
$L__BB0_31:
	ld.global.f64 	%fd73, [%rd20+-16];
	ld.global.f64 	%fd74, [%rd188+-16];
	mul.f64 	%fd75, %fd1, %fd73;
	sub.f64 	%fd76, %fd74, %fd75;
	st.global.f64 	[%rd188+-16], %fd76;
	ld.global.f64 	%fd77, [%rd20+-8];
	ld.global.f64 	%fd78, [%rd188+-8];
	mul.f64 	%fd79, %fd1, %fd77;
	sub.f64 	%fd80, %fd78, %fd79;
	st.global.f64 	[%rd188+-8], %fd80;
	ld.global.f64 	%fd81, [%rd20];
	ld.global.f64 	%fd82, [%rd188];
	mul.f64 	%fd83, %fd1, %fd81;
	sub.f64 	%fd84, %fd82, %fd83;
	st.global.f64 	[%rd188], %fd84;
	ld.global.f64 	%fd85, [%rd20+8];
	ld.global.f64 	%fd86, [%rd188+8];
	mul.f64 	%fd87, %fd1, %fd85;
	sub.f64 	%fd88, %fd86, %fd87;
	st.global.f64 	[%rd188+8], %fd88;
	ld.global.f64 	%fd89, [%rd20+16];
	ld.global.f64 	%fd90, [%rd188+16];
	mul.f64 	%fd91, %fd1, %fd89;
	sub.f64 	%fd92, %fd90, %fd91;
	st.global.f64 	[%rd188+16], %fd92;
	ld.global.f64 	%fd93, [%rd20+24];
	ld.global.f64 	%fd94, [%rd188+24];
	mul.f64 	%fd95, %fd1, %fd93;
	sub.f64 	%fd96, %fd94, %fd95;
	st.global.f64 	[%rd188+24], %fd96;
	add.s32 	%r305, %r305, 8;
	add.s32 	%r304, %r304, 8;
	add.s32 	%r303, %r303, 8;
	add.s64 	%rd188, %rd188, 64;
	setp.ne.s32 	%p28, %r304, 0;
	@%p28 bra 	$L__BB0_29;
$L__BB0_32:
	add.u64 	%rd118, %SP, 0;
	add.u64 	%rd22, %SPL, 0;
	and.b32  	%r44, %r2, 7;
	setp.eq.s32 	%p29, %r44, 0;
	@%p29 bra 	$L__BB0_44;
	setp.lt.u32 	%p30, %r44, 4;
	@%p30 bra 	$L__BB0_37;
	ld.param.u32 	%r291, [_Z27elimination_kernel_detailedPdii_param_2];
	mad.lo.s32 	%r210, %r291, %r2, %r307;
	mul.wide.s32 	%rd119, %r210, 8;
	add.s64 	%rd23, %rd1, %rd119;
	ld.global.f64 	%fd97, [%rd23];
	add.s32 	%r211, %r307, %r3;
	mul.wide.u32 	%rd120, %r211, 8;
	add.s64 	%rd121, %rd1, %rd120;
	ld.global.f64 	%fd98, [%rd121];
	mul.f64 	%fd99, %fd1, %fd97;
	sub.f64 	%fd100, %fd98, %fd99;
	st.global.f64 	[%rd121], %fd100;
	ld.global.f64 	%fd4, [%rd23+8];
	cvt.u64.u32 	%rd122, %r3;
	cvt.u64.u32 	%rd123, %r307;
	add.s64 	%rd124, %rd123, %rd122;
	shl.b64 	%rd125, %rd124, 3;
	add.s64 	%rd24, %rd1, %rd125;
	ld.global.f64 	%fd5, [%rd24+8];
	mul.f64 	%fd101, %fd1, %fd4;
	sub.f64 	%fd102, %fd5, %fd101;
	st.global.f64 	[%rd24+8], %fd102;
	setp.ne.s32 	%p31, %r307, 0;
	or.pred  	%p33, %p7, %p31;
	@%p33 bra 	$L__BB0_36;
	ld.global.f64 	%fd103, [%rd17+16];
	mov.b32 	%r212, 1;
	st.local.u32 	[%rd22], %r212;
	st.local.f64 	[%rd22+8], %fd103;
	st.local.f64 	[%rd22+16], %fd5;
	st.local.f64 	[%rd22+24], %fd1;
	st.local.f64 	[%rd22+32], %fd4;
	mov.u64 	%rd126, $str$6;
	cvta.global.u64 	%rd127, %rd126;
	{ // callseq 65, 0
	.param .b64 param0;
	st.param.b64 	[param0], %rd127;
	.param .b64 param1;
	st.param.b64 	[param1], %rd118;
	.param .b32 retval0;
	call.uni (retval0), 
	vprintf, 
	(
	param0, 
	param1
	);
	ld.param.b32 	%r213, [retval0];
	} // callseq 65
$L__BB0_36:
	ld.global.f64 	%fd104, [%rd23+16];
	ld.global.f64 	%fd105, [%rd24+16];
	mul.f64 	%fd106, %fd1, %fd104;
	sub.f64 	%fd107, %fd105, %fd106;
	st.global.f64 	[%rd24+16], %fd107;
	ld.global.f64 	%fd108, [%rd23+24];
	ld.global.f64 	%fd109, [%rd24+24];
	mul.f64 	%fd110, %fd1, %fd108;
	sub.f64 	%fd111, %fd109, %fd110;
	st.global.f64 	[%rd24+24], %fd111;
	add.s32 	%r307, %r307, 4;
$L__BB0_37:
	ld.param.u32 	%r292, [_Z27elimination_kernel_detailedPdii_param_2];
	mul.lo.s32 	%r47, %r292, %r2;
	and.b32  	%r215, %r2, 3;
	setp.eq.s32 	%p34, %r215, 0;
	@%p34 bra 	$L__BB0_44;
	setp.eq.s32 	%p35, %r215, 1;
	@%p35 bra 	$L__BB0_42;
	add.s32 	%r216, %r307, %r47;
	mul.wide.s32 	%rd129, %r216, 8;
	add.s64 	%rd130, %rd1, %rd129;
	ld.global.f64 	%fd112, [%rd130];
	add.s32 	%r217, %r307, %r3;
	mul.wide.u32 	%rd131, %r217, 8;
	add.s64 	%rd132, %rd1, %rd131;
	ld.global.f64 	%fd113, [%rd132];
	mul.f64 	%fd114, %fd1, %fd112;
	sub.f64 	%fd115, %fd113, %fd114;
	st.global.f64 	[%rd132], %fd115;
	ld.global.f64 	%fd6, [%rd130+8];
	cvt.u64.u32 	%rd133, %r3;
	cvt.u64.u32 	%rd134, %r307;
	add.s64 	%rd135, %rd134, %rd133;
	shl.b64 	%rd136, %rd135, 3;
	add.s64 	%rd137, %rd1, %rd136;
	ld.global.f64 	%fd7, [%rd137+8];
	mul.f64 	%fd116, %fd1, %fd6;
	sub.f64 	%fd117, %fd7, %fd116;
	st.global.f64 	[%rd137+8], %fd117;
	setp.ne.s32 	%p36, %r307, 0;
	or.pred  	%p38, %p7, %p36;
	@%p38 bra 	$L__BB0_41;
	ld.global.f64 	%fd118, [%rd17+16];
	mov.b32 	%r218, 1;
	st.local.u32 	[%rd22], %r218;
	st.local.f64 	[%rd22+8], %fd118;
	st.local.f64 	[%rd22+16], %fd7;
	st.local.f64 	[%rd22+24], %fd1;
	st.local.f64 	[%rd22+32], %fd6;
	mov.u64 	%rd138, $str$6;
	cvta.global.u64 	%rd139, %rd138;
	{ // callseq 66, 0
	.param .b64 param0;
	st.param.b64 	[param0], %rd139;
	.param .b64 param1;
	st.param.b64 	[param1], %rd118;
	.param .b32 retval0;
	call.uni (retval0), 
	vprintf, 
	(
	param0, 
	param1
	);
	ld.param.b32 	%r219, [retval0];
	} // callseq 66
$L__BB0_41:
	add.s32 	%r307, %r307, 2;
$L__BB0_42:
	and.b32  	%r221, %r65, 1;
	setp.eq.b32 	%p39, %r221, 1;
	@%p39 bra 	$L__BB0_44;
	add.s32 	%r222, %r307, %r47;
	mul.wide.s32 	%rd141, %r222, 8;
	add.s64 	%rd142, %rd1, %rd141;
	ld.global.f64 	%fd119, [%rd142];
	add.s32 	%r223, %r307, %r3;
	mul.wide.u32 	%rd143, %r223, 8;
	add.s64 	%rd144, %rd1, %rd143;
	ld.global.f64 	%fd120, [%rd144];
	mul.f64 	%fd121, %fd1, %fd119;
	sub.f64 	%fd122, %fd120, %fd121;
	st.global.f64 	[%rd144], %fd122;
$L__BB0_44:
	@%p7 bra 	$L__BB0_58;
	mov.b32 	%r225, 1;
	st.local.u32 	[%rd22], %r225;
	mov.u64 	%rd145, $str$7;
	cvta.global.u64 	%rd146, %rd145;
	{ // callseq 67, 0
	.param .b64 param0;
	st.param.b64 	[param0], %rd146;
	.param .b64 param1;
	st.param.b64 	[param1], %rd118;
	.param .b32 retval0;
	call.uni (retval0), 
	vprintf, 
	(
	param0, 
	param1
	);
	ld.param.b32 	%r226, [retval0];
	} // callseq 67
	setp.lt.u32 	%p41, %r65, 15;
	mov.b32 	%r311, 0;
	@%p41 bra 	$L__BB0_48;
	and.b32  	%r311, %r2, 2147483632;
	neg.s32 	%r309, %r311;
	add.s64 	%rd149, %rd109, %rd1;
	add.s64 	%rd189, %rd149, 64;
	mov.u64 	%rd152, $str$2;
$L__BB0_47:
	.pragma "nounroll";
	ld.global.f64 	%fd123, [%rd189+-56];
	cvta.to.local.u64 	%rd151, %rd118;
	st.local.f64 	[%rd151], %fd123;
	cvta.global.u64 	%rd153, %rd152;
	{ // callseq 68, 0
	.param .b64 param0;
	st.param.b64 	[param0], %rd153;
	.param .b64 param1;
	st.param.b64 	[param1], %rd118;
	.param .b32 retval0;
	call.uni (retval0), 
	vprintf, 
	(
	param0, 
	param1
	);
	ld.param.b32 	%r229, [retval0];
	} // callseq 68
	ld.global.f64 	%fd124, [%rd189+-48];
	st.local.f64 	[%rd151], %fd124;
	{ // callseq 69, 0
	.param .b64 param0;
	st.param.b64 	[param0], %rd153;
	.param .b64 param1;
	st.param.b64 	[param1], %rd118;
	.param .b32 retval0;
	call.uni (retval0), 
	vprintf, 
	(
	param0, 
	param1
	);
	ld.param.b32 	%r231, [retval0];
	} // callseq 69
	ld.global.f64 	%fd125, [%rd189+-40];
	st.local.f64 	[%rd151], %fd125;
	{ // callseq 70, 0
	.param .b64 param0;
	st.param.b64 	[param0], %rd153;
	.param .b64 param1;
	st.param.b64 	[param1], %rd118;
	.param .b32 retval0;
	call.uni (retval0), 
	vprintf, 
	(
	param0, 
	param1
	);
	ld.param.b32 	%r233, [retval0];
	} // callseq 70
	ld.global.f64 	%fd126, [%rd189+-32];
	st.local.f64 	[%rd151], %fd126;
	{ // callseq 71, 0
	.param .b64 param0;
	st.param.b64 	[param0], %rd153;
	.param .b64 param1;
	st.param.b64 	[param1], %rd118;
	.param .b32 retval0;
	call.uni (retval0), 
	vprintf, 
	(
	param0, 
	param1
	);
	ld.param.b32 	%r235, [retval0];
	} // callseq 71
	ld.global.f64 	%fd127, [%rd189+-24];
	st.local.f64 	[%rd151], %fd127;
	{ // callseq 72, 0
	.param .b64 param0;
	st.param.b64 	[param0], %rd153;
	.param .b64 param1;
	st.param.b64 	[param1], %rd118;
	.param .b32 retval0;
	call.uni (retval0), 
	vprintf, 
	(
	param0, 
	param1
	);
	ld.param.b32 	%r237, [retval0];
	} // callseq 72
	ld.global.f64 	%fd128, [%rd189+-16];
	st.local.f64 	[%rd151], %fd128;
	{ // callseq 73, 0
	.param .b64 param0;
	st.param.b64 	[param0], %rd153;
	.param .b64 param1;
	st.param.b64 	[param1], %rd118;
	.param .b32 retval0;
	call.uni (retval0), 
	vprintf, 
	(
	param0, 
	param1
	);
	ld.param.b32 	%r239, [retval0];
	} // callseq 73
	ld.global.f64 	%fd129, [%rd189+-8];
	st.local.f64 	[%rd151], %fd129;
	{ // callseq 74, 0
	.param .b64 param0;
	st.param.b64 	[param0], %rd153;
	.param .b64 param1;
	st.param.b64 	[param1], %rd118;
	.param .b32 retval0;
	call.uni (retval0), 
	vprintf, 
	(
	param0, 
	param1
	);
	ld.param.b32 	%r241, [retval0];
	} // callseq 74
	ld.global.f64 	%fd130, [%rd189];
	st.local.f64 	[%rd151], %fd130;
	{ // callseq 75, 0
	.param .b64 param0;
	st.param.b64 	[param0], %rd153;
	.param .b64 param1;
	st.param.b64 	[param1], %rd118;
	.param .b32 retval0;
	call.uni (retval0), 
	vprintf, 
	(
	param0, 
	param1
	);
	ld.param.b32 	%r243, [retval0];
	} // callseq 75
	ld.global.f64 	%fd131, [%rd189+8];
	st.local.f64 	[%rd151], %fd131;
	{ // callseq 76, 0
	.param .b64 param0;
	st.param.b64 	[param0], %rd153;
	.param .b64 param1;
	st.param.b64 	[param1], %rd118;
	.param .b32 retval0;
	call.uni (retval0), 
	vprintf, 
	(
	param0, 
	param1
	);
	ld.param.b32 	%r245, [retval0];
	} // callseq 76
	ld.global.f64 	%fd132, [%rd189+16];
	st.local.f64 	[%rd151], %fd132;
	{ // callseq 77, 0
	.param .b64 param0;
	st.param.b64 	[param0], %rd153;
	.param .b64 param1;
	st.param.b64 	[param1], %rd118;
	.param .b32 retval0;
	call.uni (retval0), 
	vprintf, 
	(
	param0, 
	param1
	);
	ld.param.b32 	%r247, [retval0];
	} // callseq 77
	ld.global.f64 	%fd133, [%rd189+24];
	st.local.f64 	[%rd151], %fd133;
	{ // callseq 78, 0
	.param .b64 param0;
	st.param.b64 	[param0], %rd153;
	.param .b64 param1;
	st.param.b64 	[param1], %rd118;
	.param .b32 retval0;
	call.uni (retval0), 
	vprintf, 
	(
	param0, 
	param1
	);
	ld.param.b32 	%r249, [retval0];
	} // callseq 78
	ld.global.f64 	%fd134, [%rd189+32];
	st.local.f64 	[%rd151], %fd134;
	{ // callseq 79, 0
	.param .b64 param0;
	st.param.b64 	[param0], %rd153;
	.param .b64 param1;
	st.param.b64 	[param1], %rd118;
	.param .b32 retval0;
	call.uni (retval0), 
	vprintf, 
	(
	param0, 
	param1
	);
	ld.param.b32 	%r251, [retval0];
	} // callseq 79
	ld.global.f64 	%fd135, [%rd189+40];
	st.local.f64 	[%rd151], %fd135;
	{ // callseq 80, 0
	.param .b64 param0;
	st.param.b64 	[param0], %rd153;
	.param .b64 param1;
	st.param.b64 	[param1], %rd118;
	.param .b32 retval0;
	call.uni (retval0), 
	vprintf, 
	(
	param0, 
	param1
	);
	ld.param.b32 	%r253, [retval0];
	} // callseq 80
	ld.global.f64 	%fd136, [%rd189+48];
	st.local.f64 	[%rd151], %fd136;
	{ // callseq 81, 0
	.param .b64 param0;
	st.param.b64 	[param0], %rd153;
	.param .b64 param1;
	st.param.b64 	[param1], %rd118;
	.param .b32 retval0;
	call.uni (retval0), 
	vprintf, 
	(
	param0, 
	param1
	);
	ld.param.b32 	%r255, [retval0];
	} // callseq 81
	ld.global.f64 	%fd137, [%rd189+56];
	st.local.f64 	[%rd151], %fd137;
	{ // callseq 82, 0
	.param .b64 param0;
	st.param.b64 	[param0], %rd153;
	.param .b64 param1;
	st.param.b64 	[param1], %rd118;
	.param .b32 retval0;
	call.uni (retval0), 
	vprintf, 
	(
	param0, 
	param1
	);
	ld.param.b32 	%r257, [retval0];
	} // callseq 82
	ld.global.f64 	%fd138, [%rd189+64];
	st.local.f64 	[%rd151], %fd138;
	{ // callseq 83, 0
	.param .b64 param0;
	st.param.b64 	[param0], %rd153;
	.param .b64 param1;
	st.param.b64 	[param1], %rd118;
	.param .b32 retval0;
	call.uni (retval0), 
	vprintf, 
	(
	param0, 
	param1
	);
	ld.param.b32 	%r259, [retval0];
	} // callseq 83
	add.s32 	%r309, %r309, 16;
	add.s64 	%rd189, %rd189, 128;
	setp.ne.s32 	%p42, %r309, 0;
	@%p42 bra 	$L__BB0_47;
$L__BB0_48:
	and.b32  	%r55, %r2, 15;
	setp.eq.s32 	%p43, %r55, 0;
	@%p43 bra 	$L__BB0_57;
	add.u64 	%rd154, %SP, 0;
	add.u64 	%rd28, %SPL, 0;
	setp.lt.u32 	%p44, %r55, 8;
	@%p44 bra 	$L__BB0_51;
	cvt.u64.u32 	%rd155, %r311;
	mul.wide.u32 	%rd156, %r311, 8;
	add.s64 	%rd157, %rd17, %rd156;
	ld.global.f64 	%fd139, [%rd157+8];
	st.local.f64 	[%rd28], %fd139;
	mov.u64 	%rd158, $str$2;
	cvta.global.u64 	%rd159, %rd158;
	{ // callseq 84, 0
	.param .b64 param0;
	st.param.b64 	[param0], %rd159;
	.param .b64 param1;
	st.param.b64 	[param1], %rd154;
	.param .b32 retval0;
	call.uni (retval0), 
	vprintf, 
	(
	param0, 
	param1
	);
	ld.param.b32 	%r261, [retval0];
	} // callseq 84
	cvt.u64.u32 	%rd161, %r2;
	add.s64 	%rd162, %rd155, %rd161;
	shl.b64 	%rd163, %rd162, 3;
	add.s64 	%rd164, %rd1, %rd163;
	ld.global.f64 	%fd140, [%rd164+8];
	st.local.f64 	[%rd28], %fd140;
	{ // callseq 85, 0
	.param .b64 param0;
	st.param.b64 	[param0], %rd159;
	.param .b64 param1;
	st.param.b64 	[param1], %rd154;
	.param .b32 retval0;
	call.uni (retval0), 
	vprintf, 
	(
	param0, 
	param1
	);
	ld.param.b32 	%r263, [retval0];
	} // callseq 85
	ld.global.f64 	%fd141, [%rd164+16];
	st.local.f64 	[%rd28], %fd141;
	{ // callseq 86, 0
	.param .b64 param0;
	st.param.b64 	[param0], %rd159;
	.param .b64 param1;
	st.param.b64 	[param1], %rd154;
	.param .b32 retval0;
	call.uni (retval0), 
	vprintf, 
	(
	param0, 
	param1
	);
	ld.param.b32 	%r265, [retval0];
	} // callseq 86
	ld.global.f64 	%fd142, [%rd164+24];
	st.local.f64 	[%rd28], %fd142;
	{ // callseq 87, 0
	.param .b64 param0;
	st.param.b64 	[param0], %rd159;
	.param .b64 param1;
	st.param.b64 	[param1], %rd154;
	.param .b32 retval0;
	call.uni (retval0), 
	vprintf, 
	(
	param0, 
	param1
	);
	ld.param.b32 	%r267, [retval0];
	} // callseq 87
	ld.global.f64 	%fd143, [%rd164+32];
	st.local.f64 	[%rd28], %fd143;
	{ // callseq 88, 0
	.param .b64 param0;
	st.param.b64 	[param0], %rd159;
	.param .b64 param1;
	st.param.b64 	[param1], %rd154;
	.param .b32 retval0;
	call.uni (retval0), 
	vprintf, 
	(
	param0, 
	param1
	);
	ld.param.b32 	%r269, [retval0];
	} // callseq 88
	ld.global.f64 	%fd144, [%rd164+40];
	st.local.f64 	[%rd28], %fd144;
	{ // callseq 89, 0
	.param .b64 param0;
	st.param.b64 	[param0], %rd159;
	.param .b64 param1;
	st.param.b64 	[param1], %rd154;
	.param .b32 retval0;
	call.uni (retval0), 
	vprintf, 
	(
	param0, 
	param1
	);
	ld.param.b32 	%r271, [retval0];
	} // callseq 89
	ld.global.f64 	%fd145, [%rd164+48];
	st.local.f64 	[%rd28], %fd145;
	{ // callseq 90, 0
	.param .b64 param0;
	st.param.b64 	[param0], %rd159;
	.param .b64 param1;
	st.param.b64 	[param1], %rd154;
	.param .b32 retval0;
	call.uni (retval0), 
	vprintf, 
	(
	param0, 
	param1
	);
	ld.param.b32 	%r273, [retval0];
	} // callseq 90
	ld.global.f64 	%fd146, [%rd164+56];
	st.local.f64 	[%rd28], %fd146;
	{ // callseq 91, 0
	.param .b64 param0;
	st.param.b64 	[param0], %rd159;
	.param .b64 param1;
	st.param.b64 	[param1], %rd154;
	.param .b32 retval0;
	call.uni (retval0), 
	vprintf, 
	(
	param0, 
	param1
	);
	ld.param.b32 	%r275, [retval0];
	} // callseq 91
	add.s32 	%r311, %r311, 8;
$L__BB0_51:
	and.b32  	%r58, %r2, 7;
	setp.eq.s32 	%p45, %r58, 0;
	@%p45 bra 	$L__BB0_57;
	and.b32  	%r59, %r2, 3;
	setp.lt.u32 	%p46, %r58, 4;
	@%p46 bra 	$L__BB0_54;
	cvt.u64.u32 	%rd165, %r311;
	mul.wide.u32 	%rd166, %r311, 8;
	add.s64 	%rd167, %rd17, %rd166;
	ld.global.f64 	%fd147, [%rd167+8];
	st.local.f64 	[%rd28], %fd147;
	mov.u64 	%rd168, $str$2;
	cvta.global.u64 	%rd169, %rd168;
	{ // callseq 92, 0
	.param .b64 param0;
	st.param.b64 	[param0], %rd169;
	.param .b64 param1;
	st.param.b64 	[param1], %rd154;
	.param .b32 retval0;
	call.uni (retval0), 
	vprintf, 
	(
	param0, 
	param1
	);
	ld.param.b32 	%r277, [retval0];
	} // callseq 92
	cvt.u64.u32 	%rd171, %r2;
	add.s64 	%rd172, %rd165, %rd171;
	shl.b64 	%rd173, %rd172, 3;
	add.s64 	%rd174, %rd1, %rd173;
	ld.global.f64 	%fd148, [%rd174+8];
	st.local.f64 	[%rd28], %fd148;
	{ // callseq 93, 0
	.param .b64 param0;
	st.param.b64 	[param0], %rd169;
	.param .b64 param1;
	st.param.b64 	[param1], %rd154;
	.param .b32 retval0;
	call.uni (retval0), 
	vprintf, 
	(
	param0, 
	param1
	);
	ld.param.b32 	%r279, [retval0];
	} // callseq 93
	ld.global.f64 	%fd149, [%rd174+16];
	st.local.f64 	[%rd28], %fd149;
	{ // callseq 94, 0
	.param .b64 param0;
	st.param.b64 	[param0], %rd169;
	.param .b64 param1;
	st.param.b64 	[param1], %rd154;
	.param .b32 retval0;
	call.uni (retval0), 
	vprintf, 
	(
	param0, 
	param1
	);
	ld.param.b32 	%r281, [retval0];
	} // callseq 94
	ld.global.f64 	%fd150, [%rd174+24];
	st.local.f64 	[%rd28], %fd150;
	{ // callseq 95, 0
	.param .b64 param0;
	st.param.b64 	[param0], %rd169;
	.param .b64 param1;
	st.param.b64 	[param1], %rd154;
	.param .b32 retval0;
	call.uni (retval0), 
	vprintf, 
	(
	param0, 
	param1
	);
	ld.param.b32 	%r283, [retval0];
	} // callseq 95
	add.s32 	%r311, %r311, 4;
$L__BB0_54:
	setp.eq.s32 	%p47, %r59, 0;
	@%p47 bra 	$L__BB0_57;
	mul.wide.u32 	%rd175, %r65, 8;
	mul.wide.u32 	%rd176, %r311, 8;
	add.s64 	%rd177, %rd175, %rd176;
	add.s64 	%rd178, %rd177, %rd1;
	add.s64 	%rd190, %rd178, 8;
	neg.s32 	%r313, %r59;
	mov.u64 	%rd179, $str$2;
$L__BB0_56:
	.pragma "nounroll";
	ld.global.f64 	%fd151, [%rd190];
	st.local.f64 	[%rd28], %fd151;
	cvta.global.u64 	%rd180, %rd179;
	{ // callseq 96, 0
	.param .b64 param0;
	st.param.b64 	[param0], %rd180;
	.param .b64 param1;
	st.param.b64 	[param1], %rd154;
	.param .b32 retval0;
	call.uni (retval0), 
	vprintf, 
	(
	param0, 
	param1
	);
	ld.param.b32 	%r285, [retval0];
	} // callseq 96
	add.s64 	%rd190, %rd190, 8;
	add.s32 	%r313, %r313, 1;
	setp.ne.s32 	%p48, %r313, 0;
	@%p48 bra 	$L__BB0_56;
$L__BB0_57:
	mov.u64 	%rd182, $str$8;
	cvta.global.u64 	%rd183, %rd182;
	{ // callseq 97, 0
	.param .b64 param0;
	st.param.b64 	[param0], %rd183;
	.param .b64 param1;
	st.param.b64 	[param1], 0;
	.param .b32 retval0;
	call.uni (retval0), 
	vprintf, 
	(
	param0, 
	param1
	);
	ld.param.b32 	%r287, [retval0];
	} // callseq 97
$L__BB0_58:
	ret;

}


// ===== COMPILED SASS (sm_100) =====

	.target	sm_100

	.elftype	@"ET_EXEC"


//--------------------- .note.nv.tkinfo           --------------------------
	.section	.note.nv.tkinfo,"",@"SHT_NOTE"
	.sectionflags	@"SHF_NOTE_NV_TKINFO"
	.tkinfo
        /*0018*/ 	.word	0x00000002
        /*0030*/ 	.string	""
        /*0030*/ 	.string	"ptxas"
        /*0030*/ 	.string	"Cuda compilation tools, release 13.0, V13.0.88"
        /*0030*/ 	.string	"Build cuda_13.0.r13.0/compiler.36424714_0"
        /*0030*/ 	.string	"-arch sm_100 -m 64 "



//--------------------- .note.nv.cuinfo           --------------------------
	.section	.note.nv.cuinfo,"",@"SHT_NOTE"
	.sectionflags	@"SHF_NOTE_NV_CUINFO"
        /*0018*/ 	.short	0x0002
        /*001a*/ 	.short	0x0064
        /*001c*/ 	.short	0x0082
	.zero		2


//--------------------- .nv.info                  --------------------------
	.section	.nv.info,"",@"SHT_CUDA_INFO"
	.align	4


	//----- nvinfo : EIATTR_REGCOUNT
	.align		4
        /*0000*/ 	.byte	0x04, 0x2f
        /*0002*/ 	.short	(.L_10 - .L_9)
	.align		4
.L_9:
        /*0004*/ 	.word	index@(_Z27elimination_kernel_detailedPdii)
        /*0008*/ 	.word	0x00000024


	//----- nvinfo : EIATTR_FRAME_SIZE
	.align		4
.L_10:
        /*000c*/ 	.byte	0x04, 0x11
        /*000e*/ 	.short	(.L_12 - .L_11)
	.align		4
.L_11:
        /*0010*/ 	.word	index@(_Z27elimination_kernel_detailedPdii)
        /*0014*/ 	.word	0x00000028


	//----- nvinfo : EIATTR_MIN_STACK_SIZE
	.align		4
.L_12:
        /*0018*/ 	.byte	0x04, 0x12
        /*001a*/ 	.short	(.L_14 - .L_13)
	.align		4
.L_13:
        /*001c*/ 	.word	index@(_Z27elimination_kernel_detailedPdii)
        /*0020*/ 	.word	0x00000028
.L_14:


//--------------------- .nv.compat                --------------------------
	.section	.nv.compat,"",@"SHT_CUDA_COMPAT_INFO"
	.align	4
        /*0000*/ 	.byte	0x02, 0x09, 0x00, 0x00, 0x02, 0x02, 0x01, 0x00, 0x02, 0x05, 0x05, 0x00, 0x03, 0x07, 0x01, 0x01
        /*0010*/ 	.byte	0x02, 0x03, 0x00, 0x00, 0x02, 0x06, 0x01, 0x00, 0x04, 0x0b, 0x08, 0x00, 0x01, 0x00, 0x00, 0x00
        /*0020*/ 	.byte	0x00, 0x00, 0x00, 0x00


//--------------------- .nv.info._Z27elimination_kernel_detailedPdii --------------------------
	.section	.nv.info._Z27elimination_kernel_detailedPdii,"",@"SHT_CUDA_INFO"
	.sectionflags	@""
	.align	4


	//----- nvinfo : EIATTR_CUDA_API_VERSION
	.align		4
        /*0000*/ 	.byte	0x04, 0x37
        /*0002*/ 	.short	(.L_16 - .L_15)
.L_15:
        /*0004*/ 	.word	0x00000082


	//----- nvinfo : EIATTR_KPARAM_INFO
	.align		4
.L_16:
        /*0008*/ 	.byte	0x04, 0x17
        /*000a*/ 	.short	(.L_18 - .L_17)
.L_17:
        /*000c*/ 	.word	0x00000000
        /*0010*/ 	.short	0x0002
        /*0012*/ 	.short	0x000c
        /*0014*/ 	.byte	0x00, 0xf0, 0x11, 0x00


	//----- nvinfo : EIATTR_KPARAM_INFO
	.align		4
.L_18:
        /*0018*/ 	.byte	0x04, 0x17
        /*001a*/ 	.short	(.L_20 - .L_19)
.L_19:
        /*001c*/ 	.word	0x00000000
        /*0020*/ 	.short	0x0001
        /*0022*/ 	.short	0x0008
        /*0024*/ 	.byte	0x00, 0xf0, 0x11, 0x00


	//----- nvinfo : EIATTR_KPARAM_INFO
	.align		4
.L_20:
        /*0028*/ 	.byte	0x04, 0x17
        /*002a*/ 	.short	(.L_22 - .L_21)
.L_21:
        /*002c*/ 	.word	0x00000000
        /*0030*/ 	.short	0x0000
        /*0032*/ 	.short	0x0000
        /*0034*/ 	.byte	0x00, 0xf5, 0x21, 0x00


	//----- nvinfo : EIATTR_SPARSE_MMA_MASK
	.align		4
.L_22:
        /*0038*/ 	.byte	0x03, 0x50
        /*003a*/ 	.short	0x0000


	//----- nvinfo : EIATTR_MAXREG_COUNT
	.align		4
        /*003c*/ 	.byte	0x03, 0x1b
        /*003e*/ 	.short	0x00ff


	//----- nvinfo : EIATTR_EXTERNS
	.align		4
        /*0040*/ 	.byte	0x04, 0x0f
        /*0042*/ 	.short	(.L_24 - .L_23)


	//   ....[0]....
	.align		4
.L_23:
        /*0044*/ 	.word	index@(vprintf)


	//----- nvinfo : EIATTR_MERCURY_ISA_VERSION
	.align		4
.L_24:
        /*0048*/ 	.byte	0x03, 0x5f
        /*004a*/ 	.short	0x0101


	//----- nvinfo : EIATTR_VRC_CTA_INIT_COUNT
	.align		4
        /*004c*/ 	.byte	0x02, 0x4a
	.zero		1
	.zero		1


	//----- nvinfo : EIATTR_SYSCALL_OFFSETS
	.align		4
        /*0050*/ 	.byte	0x04, 0x46
        /*0052*/ 	.short	(.L_26 - .L_25)


	//   ....[0]....
.L_25:
        /*0054*/ 	.word	0x00000240


	//   ....[1]....
        /*0058*/ 	.word	0x000002d0


	//   ....[2]....
        /*005c*/ 	.word	0x00000490


	//   ....[3]....
        /*0060*/ 	.word	0x00000530


	//   ....[4]....
        /*0064*/ 	.word	0x000005d0


	//   ....[5]....
        /*0068*/ 	.word	0x00000670


	//   ....[6]....
        /*006c*/ 	.word	0x00000710


	//   ....[7]....
        /*0070*/ 	.word	0x000007b0


	//   ....[8]....
        /*0074*/ 	.word	0x00000850


	//   ....[9]....
        /*0078*/ 	.word	0x000008f0


	//   ....[10]....
        /*007c*/ 	.word	0x00000990


	//   ....[11]....
        /*0080*/ 	.word	0x00000a30


	//   ....[12]....
        /*0084*/ 	.word	0x00000ad0


	//   ....[13]....
        /*0088*/ 	.word	0x00000b70


	//   ....[14]....
        /*008c*/ 	.word	0x00000c10


	//   ....[15]....
        /*0090*/ 	.word	0x00000cb0


	//   ....[16]....
        /*0094*/ 	.word	0x00000d50


	//   ....[17]....
        /*0098*/ 	.word	0x00000df0


	//   ....[18]....
        /*009c*/ 	.word	0x00000f60


	//   ....[19]....
        /*00a0*/ 	.word	0x00001000


	//   ....[20]....
        /*00a4*/ 	.word	0x000010a0


	//   ....[21]....
        /*00a8*/ 	.word	0x00001140


	//   ....[22]....
        /*00ac*/ 	.word	0x000011e0


	//   ....[23]....
        /*00b0*/ 	.word	0x00001280


	//   ....[24]....
        /*00b4*/ 	.word	0x00001320


	//   ....[25]....
        /*00b8*/ 	.word	0x000013c0


	//   ....[26]....
        /*00bc*/ 	.word	0x00001500


	//   ....[27]....
        /*00c0*/ 	.word	0x000015a0


	//   ....[28]....
        /*00c4*/ 	.word	0x00001640


	//   ....[29]....
        /*00c8*/ 	.word	0x000016e0


	//   ....[30]....
        /*00cc*/ 	.word	0x00001840


	//   ....[31]....
        /*00d0*/ 	.word	0x00001940


	//   ....[32]....
        /*00d4*/ 	.word	0x000019e0


	//   ....[33]....
        /*00d8*/ 	.word	0x00001bc0


	//   ....[34]....
        /*00dc*/ 	.word	0x00001c60


	//   ....[35]....
        /*00e0*/ 	.word	0x00001d00


	//   ....[36]....
        /*00e4*/ 	.word	0x00001da0


	//   ....[37]....
        /*00e8*/ 	.word	0x00001e40


	//   ....[38]....
        /*00ec*/ 	.word	0x00001ee0


	//   ....[39]....
        /*00f0*/ 	.word	0x00001f80


	//   ....[40]....
        /*00f4*/ 	.word	0x00002020


	//   ....[41]....
        /*00f8*/ 	.word	0x000020c0


	//   ....[42]....
        /*00fc*/ 	.word	0x00002160


	//   ....[43]....
        /*0100*/ 	.word	0x00002200


	//   ....[44]....
        /*0104*/ 	.word	0x000022a0


	//   ....[45]....
        /*0108*/ 	.word	0x00002340


	//   ....[46]....
        /*010c*/ 	.word	0x000023e0


	//   ....[47]....
        /*0110*/ 	.word	0x00002480


	//   ....[48]....
        /*0114*/ 	.word	0x00002520


	//   ....[49]....
        /*0118*/ 	.word	0x000026d0


	//   ....[50]....
        /*011c*/ 	.word	0x000027c0


	//   ....[51]....
        /*0120*/ 	.word	0x00002860


	//   ....[52]....
        /*0124*/ 	.word	0x00002900


	//   ....[53]....
        /*0128*/ 	.word	0x000029a0


	//   ....[54]....
        /*012c*/ 	.word	0x00002a40


	//   ....[55]....
        /*0130*/ 	.word	0x00002ae0


	//   ....[56]....
        /*0134*/ 	.word	0x00002b80


	//   ....[57]....
        /*0138*/ 	.word	0x00002d00


	//   ....[58]....
        /*013c*/ 	.word	0x00002df0


	//   ....[59]....
        /*0140*/ 	.word	0x00002e90


	//   ....[60]....
        /*0144*/ 	.word	0x00002f30


	//   ....[61]....
        /*0148*/ 	.word	0x000030f0


	//   ....[62]....
        /*014c*/ 	.word	0x000031c0


	//   ....[63]....
        /*0150*/ 	.word	0x00003280


	//   ....[64]....
        /*0154*/ 	.word	0x00003570


	//   ....[65]....
        /*0158*/ 	.word	0x00003a30


	//   ....[66]....
        /*015c*/ 	.word	0x00003db0


	//   ....[67]....
        /*0160*/ 	.word	0x00003f80


	//   ....[68]....
        /*0164*/ 	.word	0x00004150


	//   ....[69]....
        /*0168*/ 	.word	0x000041f0


	//   ....[70]....
        /*016c*/ 	.word	0x00004290


	//   ....[71]....
        /*0170*/ 	.word	0x00004330


	//   ....[72]....
        /*0174*/ 	.word	0x000043d0


	//   ....[73]....
        /*0178*/ 	.word	0x00004470


	//   ....[74]....
        /*017c*/ 	.word	0x00004510


	//   ....[75]....
        /*0180*/ 	.word	0x000045b0


	//   ....[76]....
        /*0184*/ 	.word	0x00004650


	//   ....[77]....
        /*0188*/ 	.word	0x000046f0


	//   ....[78]....
        /*018c*/ 	.word	0x00004790


	//   ....[79]....
        /*0190*/ 	.word	0x00004830


	//   ....[80]....
        /*0194*/ 	.word	0x000048d0


	//   ....[81]....
        /*0198*/ 	.word	0x00004970


	//   ....[82]....
        /*019c*/ 	.word	0x00004a10


	//   ....[83]....
        /*01a0*/ 	.word	0x00004ab0


	//   ....[84]....
        /*01a4*/ 	.word	0x00004c00


	//   ....[85]....
        /*01a8*/ 	.word	0x00004cf0


	//   ....[86]....
        /*01ac*/ 	.word	0x00004d90


	//   ....[87]....
        /*01b0*/ 	.word	0x00004e30


	//   ....[88]....
        /*01b4*/ 	.word	0x00004ed0


	//   ....[89]....
        /*01b8*/ 	.word	0x00004f70


	//   ....[90]....
        /*01bc*/ 	.word	0x00005010


	//   ....[91]....
        /*01c0*/ 	.word	0x000050b0


	//   ....[92]....
        /*01c4*/ 	.word	0x000051e0


	//   ....[93]....
        /*01c8*/ 	.word	0x000052d0


	//   ....[94]....
        /*01cc*/ 	.word	0x00005370


	//   ....[95]....
        /*01d0*/ 	.word	0x00005410


	//   ....[96]....
        /*01d4*/ 	.word	0x000055c0


	//   ....[97]....
        /*01d8*/ 	.word	0x00005690


	//----- nvinfo : EIATTR_EXIT_INSTR_OFFSETS
	.align		4
.L_26:
        /*01dc*/ 	.byte	0x04, 0x1c
        /*01de*/ 	.short	(.L_28 - .L_27)


	//   ....[0]....
.L_27:
        /*01e0*/ 	.word	0x000000a0


	//   ....[1]....
        /*01e4*/ 	.word	0x00003ed0


	//   ....[2]....
        /*01e8*/ 	.word	0x000056a0


	//----- nvinfo : EIATTR_CRS_STACK_SIZE
	.align		4
.L_28:
        /*01ec*/ 	.byte	0x04, 0x1e
        /*01ee*/ 	.short	(.L_30 - .L_29)
.L_29:
        /*01f0*/ 	.word	0x00000000


	//----- nvinfo : EIATTR_CBANK_PARAM_SIZE
	.align		4
.L_30:
        /*01f4*/ 	.byte	0x03, 0x19
        /*01f6*/ 	.short	0x0010


	//----- nvinfo : EIATTR_PARAM_CBANK
	.align		4
        /*01f8*/ 	.byte	0x04, 0x0a
        /*01fa*/ 	.short	(.L_32 - .L_31)
	.align		4
.L_31:
        /*01fc*/ 	.word	index@(.nv.constant0._Z27elimination_kernel_detailedPdii)
        /*0200*/ 	.short	0x0380
        /*0202*/ 	.short	0x0010


	//----- nvinfo : EIATTR_SW_WAR
	.align		4
.L_32:
        /*0204*/ 	.byte	0x04, 0x36
        /*0206*/ 	.short	(.L_34 - .L_33)
.L_33:
        /*0208*/ 	.word	0x00000008
.L_34:


//--------------------- .nv.callgraph             --------------------------
	.section	.nv.callgraph,"",@"SHT_CUDA_CALLGRAPH"
	.align	4
	.sectionentsize	8
	.align		4
        /*0000*/ 	.word	0x00000000
	.align		4
        /*0004*/ 	.word	0xffffffff
	.align		4
        /*0008*/ 	.word	index@(_Z27elimination_kernel_detailedPdii)
	.align		4
        /*000c*/ 	.word	index@(vprintf)
	.align		4
        /*0010*/ 	.word	0x00000000
	.align		4
        /*0014*/ 	.word	0xfffffffe
	.align		4
        /*0018*/ 	.word	0x00000000
	.align		4
        /*001c*/ 	.word	0xfffffffd
	.align		4
        /*0020*/ 	.word	0x00000000
	.align		4
        /*0024*/ 	.word	0xfffffffc


//--------------------- .nv.constant4             --------------------------
	.section	.nv.constant4,"a",@progbits
	.align	8
	.align		8
.nv.constant4:
        /*0000*/ 	.dword	vprintf
	.align		8
        /*0008*/ 	.dword	$str
	.align		8
        /*0010*/ 	.dword	$str$1
	.align		8
        /*0018*/ 	.dword	$str$2
	.align		8
        /*0020*/ 	.dword	$str$3
	.align		8
        /*0028*/ 	.dword	$str$4
	.align		8
        /*0030*/ 	.dword	$str$5
	.align		8
        /*0038*/ 	.dword	$str$6
	.align		8
        /*0040*/ 	.dword	$str$7
	.align		8
        /*0048*/ 	.dword	$str$8


//--------------------- .text._Z27elimination_kernel_detailedPdii --------------------------
	.section	.text._Z27elimination_kernel_detailedPdii,"ax",@progbits
	.align	128
        .global         _Z27elimination_kernel_detailedPdii
        .type           _Z27elimination_kernel_detailedPdii,@function
        .size           _Z27elimination_kernel_detailedPdii,(.L_x_129 - _Z27elimination_kernel_detailedPdii)
        .other          _Z27elimination_kernel_detailedPdii,@"STO_CUDA_ENTRY STV_DEFAULT"
_Z27elimination_kernel_detailedPdii:
.text._Z27elimination_kernel_detailedPdii:
[----:B------:R-:W0:Y:S01]  /*0000*/  LDC R1, c[0x0][0x37c] ;  /* 0x0000df00ff017b82 */ /* 0x000e220000000800 */
[----:B------:R-:W1:Y:S01]  /*0010*/  S2R R0, SR_TID.X ;  /* 0x0000000000007919 */ /* 0x000e620000002100 */
[----:B------:R-:W1:Y:S01]  /*0020*/  LDCU.64 UR4, c[0x0][0x388] ;  /* 0x00007100ff0477ac */ /* 0x000e620008000a00 */
[----:B0-----:R-:W-:Y:S01]  /*0030*/  VIADD R1, R1, 0xffffffd8 ;  /* 0xffffffd801017836 */ /* 0x001fe20000000000 */
[----:B------:R-:W0:Y:S01]  /*0040*/  LDCU UR6, c[0x0][0x2f8] ;  /* 0x00005f00ff0677ac */ /* 0x000e220008000800 */
[----:B------:R-:W2:Y:S03]  /*0050*/  LDCU UR7, c[0x0][0x2fc] ;  /* 0x00005f80ff0777ac */ /* 0x000ea60008000800 */
[----:B0-----:R-:W-:-:S05]  /*0060*/  IADD3 R26, P1, PT, R1, UR6, RZ ;  /* 0x00000006011a7c10 */ /* 0x001fca000ff3e0ff */
[----:B--2---:R-:W-:Y:S01]  /*0070*/  IMAD.X R2, RZ, RZ, UR7, P1 ;  /* 0x00000007ff027e24 */ /* 0x004fe200088e06ff */
[----:B-1----:R-:W-:-:S04]  /*0080*/  ISETP.NE.AND P0, PT, R0, UR5, PT ;  /* 0x0000000500007c0c */ /* 0x002fc8000bf05270 */
[----:B------:R-:W-:-:S13]  /*0090*/  ISETP.GE.OR P0, PT, R0, UR4, !P0 ;  /* 0x0000000400007c0c */ /* 0x000fda000c706670 */
[----:B------:R-:W-:Y:S05]  /*00a0*/  @P0 EXIT ;  /* 0x000000000000094d */ /* 0x000fea0003800000 */
[----:B------:R-:W0:Y:S01]  /*00b0*/  LDC.64 R24, c[0x0][0x380] ;  /* 0x0000e000ff187b82 */ /* 0x000e220000000a00 */
[----:B------:R-:W1:Y:S01]  /*00c0*/  LDCU.64 UR36, c[0x0][0x358] ;  /* 0x00006b00ff2477ac */ /* 0x000e620008000a00 */
[----:B------:R-:W-:-:S04]  /*00d0*/  IMAD R27, R0, UR4, R0 ;  /* 0x00000004001b7c24 */ /* 0x000fc8000f8e0200 */
[----:B------:R-:W-:-:S04]  /*00e0*/  VIADD R3, R27, UR5 ;  /* 0x000000051b037c36 */ /* 0x000fc80008000000 */
[----:B0-----:R-:W-:-:S06]  /*00f0*/  IMAD.WIDE R24, R3, 0x8, R24 ;  /* 0x0000000803187825 */ /* 0x001fcc00078e0218 */
[----:B-1----:R-:W5:Y:S01]  /*0100*/  LDG.E.64 R24, desc[UR36][R24.64] ;  /* 0x0000002418187981 */ /* 0x002f62000c1e1b00 */
[----:B------:R-:W-:Y:S01]  /*0110*/  ISETP.NE.AND P0, PT, RZ, UR5, PT ;  /* 0x00000005ff007c0c */ /* 0x000fe2000bf05270 */
[----:B------:R-:W-:Y:S01]  /*0120*/  UIADD3 UR4, UPT, UPT, UR4, 0x1, URZ ;  /* 0x0000000104047890 */ /* 0x000fe2000fffe0ff */
[----:B------:R-:W-:Y:S02]  /*0130*/  BSSY.RECONVERGENT B7, `(.L_x_0) ;  /* 0x0000316000077945 */ /* 0x000fe40003800200 */
[----:B------:R-:W-:-:S03]  /*0140*/  ISETP.EQ.AND P1, PT, R0, 0x1, !P0 ;  /* 0x000000010000780c */ /* 0x000fc60004722270 */
[----:B------:R-:W-:Y:S02]  /*0150*/  MOV R28, UR4 ;  /* 0x00000004001c7c02 */ /* 0x000fe40008000f00 */
[----:B------:R-:W-:-:S08]  /*0160*/  P2R R29, PR, RZ, 0x2 ;  /* 0x00000002ff1d7803 */ /* 0x000fd00000000000 */
[----:B------:R-:W-:Y:S05]  /*0170*/  @!P1 BRA `(.L_x_1) ;  /* 0x0000003000449947 */ /* 0x000fea0003800000 */
[----:B------:R-:W-:Y:S01]  /*0180*/  IMAD.MOV.U32 R11, RZ, RZ, 0x1 ;  /* 0x00000001ff0b7424 */ /* 0x000fe200078e00ff */
[----:B------:R-:W-:Y:S01]  /*0190*/  MOV R16, 0x0 ;  /* 0x0000000000107802 */ /* 0x000fe20000000f00 */
[----:B------:R-:W-:Y:S01]  /*01a0*/  IMAD.MOV.U32 R10, RZ, RZ, RZ ;  /* 0x000000ffff0a7224 */ /* 0x000fe200078e00ff */
[----:B------:R-:W0:Y:S01]  /*01b0*/  LDCU.64 UR4, c[0x4][0x8] ;  /* 0x01000100ff0477ac */ /* 0x000e220008000a00 */
[----:B------:R-:W-:Y:S01]  /*01c0*/  IMAD.MOV.U32 R6, RZ, RZ, R26 ;  /* 0x000000ffff067224 */ /* 0x000fe200078e001a */
[----:B------:R1:W2:Y:S01]  /*01d0*/  LDC.64 R8, c[0x4][R16] ;  /* 0x0100000010087b82 */ /* 0x0002a20000000a00 */
[----:B------:R-:W-:Y:S01]  /*01e0*/  IMAD.MOV.U32 R7, RZ, RZ, R2 ;  /* 0x000000ffff077224 */ /* 0x000fe200078e0002 */
[----:B------:R1:W-:Y:S01]  /*01f0*/  STL.64 [R1], R10 ;  /* 0x0000000a01007387 */ /* 0x0003e20000100a00 */
[----:B------:R-:W-:Y:S02]  /*0200*/  IMAD.MOV.U32 R18, RZ, RZ, RZ ;  /* 0x000000ffff127224 */ /* 0x000fe400078e00ff */
[----:B0-----:R-:W-:Y:S01]  /*0210*/  IMAD.U32 R4, RZ, RZ, UR4 ;  /* 0x00000004ff047e24 */ /* 0x001fe2000f8e00ff */
[----:B-1----:R-:W-:-:S07]  /*0220*/  MOV R5, UR5 ;  /* 0x0000000500057c02 */ /* 0x002fce0008000f00 */
[----:B------:R-:W-:-:S07]  /*0230*/  LEPC R20, `(.L_x_2) ;  /* 0x000000001014794e */ /* 0x000fce0000000000 */
[----:B--2--5:R-:W-:Y:S05]  /*0240*/  CALL.ABS.NOINC R8 ;  /* 0x0000000008007343 */ /* 0x024fea0003c00000 */
.L_x_2:
[----:B------:R0:W-:Y:S01]  /*0250*/  STL [R1], RZ ;  /* 0x000000ff01007387 */ /* 0x0001e20000100800 */
[----:B------:R-:W1:Y:S01]  /*0260*/  LDC.64 R16, c[0x4][R16] ;  /* 0x0100000010107b82 */ /* 0x000e620000000a00 */
[----:B------:R-:W2:Y:S01]  /*0270*/  LDCU.64 UR4, c[0x4][0x10] ;  /* 0x01000200ff0477ac */ /* 0x000ea20008000a00 */
[----:B------:R-:W-:Y:S02]  /*0280*/  IMAD.MOV.U32 R6, RZ, RZ, R26 ;  /* 0x000000ffff067224 */ /* 0x000fe400078e001a */
[----:B------:R-:W-:Y:S01]  /*0290*/  IMAD.MOV.U32 R7, RZ, RZ, R2 ;  /* 0x000000ffff077224 */ /* 0x000fe200078e0002 */
[----:B--2---:R-:W-:Y:S01]  /*02a0*/  MOV R4, UR4 ;  /* 0x0000000400047c02 */ /* 0x004fe20008000f00 */
[----:B0-----:R-:W-:-:S07]  /*02b0*/  IMAD.U32 R5, RZ, RZ, UR5 ;  /* 0x00000005ff057e24 */ /* 0x001fce000f8e00ff */
[----:B------:R-:W-:-:S07]  /*02c0*/  LEPC R20, `(.L_x_3) ;  /* 0x000000001014794e */ /* 0x000fce0000000000 */
[----:B-1----:R-:W-:Y:S05]  /*02d0*/  CALL.ABS.NOINC R16 ;  /* 0x0000000010007343 */ /* 0x002fea0003c00000 */
.L_x_3:
[----:B------:R-:W0:Y:S02]  /*02e0*/  LDCU UR4, c[0x0][0x388] ;  /* 0x00007100ff0477ac */ /* 0x000e240008000800 */
[----:B0-----:R-:W-:-:S09]  /*02f0*/  UISETP.GE.U32.AND UP0, UPT, UR4, 0xf, UPT ;  /* 0x0000000f0400788c */ /* 0x001fd2000bf06070 */
[----:B------:R-:W-:Y:S05]  /*0300*/  BRA.U !UP0, `(.L_x_4) ;  /* 0x0000000908d07547 */ /* 0x000fea000b800000 */
[----:B------:R-:W0:Y:S01]  /*0310*/  LDCU.64 UR4, c[0x0][0x380] ;  /* 0x00007000ff0477ac */ /* 0x000e220008000a00 */
[----:B------:R-:W-:Y:S01]  /*0320*/  LOP3.LUT R23, R28, 0x7ffffff0, RZ, 0xc0, !PT ;  /* 0x7ffffff01c177812 */ /* 0x000fe200078ec0ff */
[----:B------:R-:W-:Y:S03]  /*0330*/  BSSY.RECONVERGENT B6, `(.L_x_4) ;  /* 0x00000b1000067945 */ /* 0x000fe60003800200 */
[----:B------:R-:W-:Y:S01]  /*0340*/  IADD3 R23, PT, PT, -R23, RZ, RZ ;  /* 0x000000ff17177210 */ /* 0x000fe20007ffe1ff */
[----:B0-----:R-:W-:-:S04]  /*0350*/  UIADD3 UR4, UP0, UPT, UR4, 0x40, URZ ;  /* 0x0000004004047890 */ /* 0x001fc8000ff1e0ff */
[----:B------:R-:W-:Y:S02]  /*0360*/  UIADD3.X UR5, UPT, UPT, URZ, UR5, URZ, UP0, !UPT ;  /* 0x00000005ff057290 */ /* 0x000fe400087fe4ff */
[----:B------:R-:W-:-:S04]  /*0370*/  IMAD.U32 R16, RZ, RZ, UR4 ;  /* 0x00000004ff107e24 */ /* 0x000fc8000f8e00ff */
[----:B------:R-:W-:-:S07]  /*0380*/  IMAD.U32 R17, RZ, RZ, UR5 ;  /* 0x00000005ff117e24 */ /* 0x000fce000f8e00ff */
.L_x_21:
[----:B------:R-:W2:Y:S01]  /*0390*/  LDG.E.64 R10, desc[UR36][R16.64+-0x40] ;  /* 0xffffc024100a7981 */ /* 0x000ea2000c1e1b00 */
[----:B------:R-:W0:Y:S01]  /*03a0*/  LDCU UR6, c[0x0][0x2f8] ;  /* 0x00005f00ff0677ac */ /* 0x000e220008000800 */
[----:B------:R-:W-:Y:S01]  /*03b0*/  MOV R22, 0x0 ;  /* 0x0000000000167802 */ /* 0x000fe20000000f00 */
[----:B------:R-:W-:Y:S01]  /*03c0*/  IMAD.MOV.U32 R6, RZ, RZ, R26 ;  /* 0x000000ffff067224 */ /* 0x000fe200078e001a */
[----:B------:R-:W-:Y:S01]  /*03d0*/  IADD3 R23, PT, PT, R23, 0x10, RZ ;  /* 0x0000001017177810 */ /* 0x000fe20007ffe0ff */
[----:B------:R-:W1:Y:S01]  /*03e0*/  LDCU.64 UR4, c[0x4][0x18] ;  /* 0x01000300ff0477ac */ /* 0x000e620008000a00 */
[----:B------:R3:W4:Y:S01]  /*03f0*/  LDC.64 R8, c[0x4][R22] ;  /* 0x0100000016087b82 */ /* 0x0007220000000a00 */
[----:B------:R-:W-:Y:S02]  /*0400*/  LOP3.LUT R18, R28, 0x7ffffff0, RZ, 0xc0, !PT ;  /* 0x7ffffff01c127812 */ /* 0x000fe400078ec0ff */
[----:B------:R-:W-:Y:S02]  /*0410*/  ISETP.NE.AND P0, PT, R23, RZ, PT ;  /* 0x000000ff1700720c */ /* 0x000fe40003f05270 */
[----:B------:R-:W-:-:S02]  /*0420*/  MOV R7, R2 ;  /* 0x0000000200077202 */ /* 0x000fc40000000f00 */
[----:B------:R-:W-:Y:S01]  /*0430*/  P2R R30, PR, RZ, 0x1 ;  /* 0x00000001ff1e7803 */ /* 0x000fe20000000000 */
[----:B0-----:R-:W-:Y:S02]  /*0440*/  VIADD R19, R26, -UR6 ;  /* 0x800000061a137c36 */ /* 0x001fe40008000000 */
[----:B-1----:R-:W-:Y:S02]  /*0450*/  IMAD.U32 R4, RZ, RZ, UR4 ;  /* 0x00000004ff047e24 */ /* 0x002fe4000f8e00ff */
[----:B------:R-:W-:Y:S01]  /*0460*/  IMAD.U32 R5, RZ, RZ, UR5 ;  /* 0x00000005ff057e24 */ /* 0x000fe2000f8e00ff */
[----:B--2-4-:R3:W-:Y:S06]  /*0470*/  STL.64 [R19], R10 ;  /* 0x0000000a13007387 */ /* 0x0147ec0000100a00 */
[----:B------:R-:W-:-:S07]  /*0480*/  LEPC R20, `(.L_x_5) ;  /* 0x000000001014794e */ /* 0x000fce0000000000 */
[----:B---3--:R-:W-:Y:S05]  /*0490*/  CALL.ABS.NOINC R8 ;  /* 0x0000000008007343 */ /* 0x008fea0003c00000 */
.L_x_5:
[----:B------:R-:W2:Y:S01]  /*04a0*/  LDG.E.64 R10, desc[UR36][R16.64+-0x38] ;  /* 0xffffc824100a7981 */ /* 0x000ea2000c1e1b00 */
[----:B------:R0:W1:Y:S01]  /*04b0*/  LDC.64 R8, c[0x4][R22] ;  /* 0x0100000016087b82 */ /* 0x0000620000000a00 */
[----:B------:R-:W3:Y:S01]  /*04c0*/  LDCU.64 UR4, c[0x4][0x18] ;  /* 0x01000300ff0477ac */ /* 0x000ee20008000a00 */
[----:B------:R-:W-:Y:S01]  /*04d0*/  IMAD.MOV.U32 R6, RZ, RZ, R26 ;  /* 0x000000ffff067224 */ /* 0x000fe200078e001a */
[----:B------:R-:W-:Y:S01]  /*04e0*/  MOV R7, R2 ;  /* 0x0000000200077202 */ /* 0x000fe20000000f00 */
[----:B---3--:R-:W-:Y:S02]  /*04f0*/  IMAD.U32 R4, RZ, RZ, UR4 ;  /* 0x00000004ff047e24 */ /* 0x008fe4000f8e00ff */
[----:B------:R-:W-:Y:S01]  /*0500*/  IMAD.U32 R5, RZ, RZ, UR5 ;  /* 0x00000005ff057e24 */ /* 0x000fe2000f8e00ff */
[----:B-12---:R0:W-:Y:S06]  /*0510*/  STL.64 [R19], R10 ;  /* 0x0000000a13007387 */ /* 0x0061ec0000100a00 */
[----:B------:R-:W-:-:S07]  /*0520*/  LEPC R20, `(.L_x_6) ;  /* 0x000000001014794e */ /* 0x000fce0000000000 */
[----:B0-----:R-:W-:Y:S05]  /*0530*/  CALL.ABS.NOINC R8 ;  /* 0x0000000008007343 */ /* 0x001fea0003c00000 */
.L_x_6:
        /* <DEDUP_REMOVED lines=10> */
.L_x_7:
        /* <DEDUP_REMOVED lines=10> */
.L_x_8:
        /* <DEDUP_REMOVED lines=10> */
.L_x_9:
        /* <DEDUP_REMOVED lines=10> */
.L_x_10:
        /* <DEDUP_REMOVED lines=10> */
.L_x_11:
        /* <DEDUP_REMOVED lines=10> */
.L_x_12:
        /* <DEDUP_REMOVED lines=10> */
.L_x_13:
        /* <DEDUP_REMOVED lines=10> */
.L_x_14:
        /* <DEDUP_REMOVED lines=10> */
.L_x_15:
        /* <DEDUP_REMOVED lines=10> */
.L_x_16:
        /* <DEDUP_REMOVED lines=10> */
.L_x_17:
        /* <DEDUP_REMOVED lines=10> */
.L_x_18:
        /* <DEDUP_REMOVED lines=10> */
.L_x_19:
        /* <DEDUP_REMOVED lines=10> */
.L_x_20:
[----:B------:R-:W-:Y:S02]  /*0e00*/  ISETP.NE.AND P6, PT, R30, RZ, PT ;  /* 0x000000ff1e00720c */ /* 0x000fe40003fc5270 */
[----:B------:R-:W-:-:S05]  /*0e10*/  IADD3 R16, P0, PT, R16, 0x80, RZ ;  /* 0x0000008010107810 */ /* 0x000fca0007f1e0ff */
[----:B------:R-:W-:-:S06]  /*0e20*/  IMAD.X R17, RZ, RZ, R17, P0 ;  /* 0x000000ffff117224 */ /* 0x000fcc00000e0611 */
[----:B------:R-:W-:Y:S05]  /*0e30*/  @P6 BRA `(.L_x_21) ;  /* 0xfffffff400546947 */ /* 0x000fea000383ffff */
[----:B------:R-:W-:Y:S05]  /*0e40*/  BSYNC.RECONVERGENT B6 ;  /* 0x0000000000067941 */ /* 0x000fea0003800200 */
.L_x_4:
[----:B------:R-:W-:-:S13]  /*0e50*/  LOP3.LUT P0, R0, R28, 0xf, RZ, 0xc0, !PT ;  /* 0x0000000f1c007812 */ /* 0x000fda000780c0ff */
[----:B------:R-:W-:Y:S05]  /*0e60*/  @!P0 BRA `(.L_x_22) ;  /* 0x00000008008c8947 */ /* 0x000fea0003800000 */
[----:B------:R-:W-:Y:S02]  /*0e70*/  ISETP.GE.U32.AND P0, PT, R0, 0x8, PT ;  /* 0x000000080000780c */ /* 0x000fe40003f06070 */
[----:B------:R-:W-:-:S11]  /*0e80*/  LOP3.LUT R22, R28, 0x7, RZ, 0xc0, !PT ;  /* 0x000000071c167812 */ /* 0x000fd600078ec0ff */
[----:B------:R-:W-:Y:S05]  /*0e90*/  @!P0 BRA `(.L_x_23) ;  /* 0x0000000400508947 */ /* 0x000fea0003800000 */
[----:B------:R-:W0:Y:S01]  /*0ea0*/  LDC.64 R16, c[0x0][0x380] ;  /* 0x0000e000ff107b82 */ /* 0x000e220000000a00 */
[----:B------:R-:W-:Y:S01]  /*0eb0*/  MOV R19, 0x0 ;  /* 0x0000000000137802 */ /* 0x000fe20000000f00 */
[----:B------:R-:W1:Y:S01]  /*0ec0*/  LDCU.64 UR4, c[0x4][0x18] ;  /* 0x01000300ff0477ac */ /* 0x000e620008000a00 */
[----:B0-----:R-:W-:-:S05]  /*0ed0*/  IMAD.WIDE.U32 R16, R18, 0x8, R16 ;  /* 0x0000000812107825 */ /* 0x001fca00078e0010 */
[----:B------:R-:W2:Y:S01]  /*0ee0*/  LDG.E.64 R10, desc[UR36][R16.64] ;  /* 0x00000024100a7981 */ /* 0x000ea2000c1e1b00 */
[----:B------:R0:W3:Y:S01]  /*0ef0*/  LDC.64 R8, c[0x4][R19] ;  /* 0x0100000013087b82 */ /* 0x0000e20000000a00 */
[----:B-1----:R-:W-:Y:S01]  /*0f00*/  IMAD.U32 R4, RZ, RZ, UR4 ;  /* 0x00000004ff047e24 */ /* 0x002fe2000f8e00ff */
[----:B------:R-:W-:Y:S01]  /*0f10*/  MOV R6, R26 ;  /* 0x0000001a00067202 */ /* 0x000fe20000000f00 */
[----:B------:R-:W-:Y:S02]  /*0f20*/  IMAD.U32 R5, RZ, RZ, UR5 ;  /* 0x00000005ff057e24 */ /* 0x000fe4000f8e00ff */
[----:B------:R-:W-:Y:S01]  /*0f30*/  IMAD.MOV.U32 R7, RZ, RZ, R2 ;  /* 0x000000ffff077224 */ /* 0x000fe200078e0002 */
[----:B--23--:R0:W-:Y:S06]  /*0f40*/  STL.64 [R1], R10 ;  /* 0x0000000a01007387 */ /* 0x00c1ec0000100a00 */
[----:B------:R-:W-:-:S07]  /*0f50*/  LEPC R20, `(.L_x_24) ;  /* 0x000000001014794e */ /* 0x000fce0000000000 */
[----:B0-----:R-:W-:Y:S05]  /*0f60*/  CALL.ABS.NOINC R8 ;  /* 0x0000000008007343 */ /* 0x001fea0003c00000 */
.L_x_24:
[----:B------:R-:W2:Y:S01]  /*0f70*/  LDG.E.64 R10, desc[UR36][R16.64+0x8] ;  /* 0x00000824100a7981 */ /* 0x000ea2000c1e1b00 */
[----:B------:R0:W1:Y:S01]  /*0f80*/  LDC.64 R8, c[0x4][R19] ;  /* 0x0100000013087b82 */ /* 0x0000620000000a00 */
[----:B------:R-:W3:Y:S01]  /*0f90*/  LDCU.64 UR4, c[0x4][0x18] ;  /* 0x01000300ff0477ac */ /* 0x000ee20008000a00 */
[----:B------:R-:W-:Y:S01]  /*0fa0*/  MOV R6, R26 ;  /* 0x0000001a00067202 */ /* 0x000fe20000000f00 */
[----:B------:R-:W-:Y:S02]  /*0fb0*/  IMAD.MOV.U32 R7, RZ, RZ, R2 ;  /* 0x000000ffff077224 */ /* 0x000fe400078e0002 */
[----:B---3--:R-:W-:Y:S02]  /*0fc0*/  IMAD.U32 R4, RZ, RZ, UR4 ;  /* 0x00000004ff047e24 */ /* 0x008fe4000f8e00ff */
[----:B------:R-:W-:Y:S01]  /*0fd0*/  IMAD.U32 R5, RZ, RZ, UR5 ;  /* 0x00000005ff057e24 */ /* 0x000fe2000f8e00ff */
[----:B-12---:R0:W-:Y:S06]  /*0fe0*/  STL.64 [R1], R10 ;  /* 0x0000000a01007387 */ /* 0x0061ec0000100a00 */
[----:B------:R-:W-:-:S07]  /*0ff0*/  LEPC R20, `(.L_x_25) ;  /* 0x000000001014794e */ /* 0x000fce0000000000 */
[----:B0-----:R-:W-:Y:S05]  /*1000*/  CALL.ABS.NOINC R8 ;  /* 0x0000000008007343 */ /* 0x001fea0003c00000 */
.L_x_25:
        /* <DEDUP_REMOVED lines=10> */
.L_x_26:
        /* <DEDUP_REMOVED lines=10> */
.L_x_27:
        /* <DEDUP_REMOVED lines=10> */
.L_x_28:
        /* <DEDUP_REMOVED lines=10> */
.L_x_29:
        /* <DEDUP_REMOVED lines=10> */
.L_x_30:
        /* <DEDUP_REMOVED lines=10> */
.L_x_31:
[----:B------:R-:W-:-:S07]  /*13d0*/  VIADD R18, R18, 0x8 ;  /* 0x0000000812127836 */ /* 0x000fce0000000000 */
.L_x_23:
[----:B------:R-:W-:Y:S01]  /*13e0*/  ISETP.NE.AND P0, PT, R22, RZ, PT ;  /* 0x000000ff1600720c */ /* 0x000fe20003f05270 */
[----:B------:R-:W-:-:S12]  /*13f0*/  BSSY.RECONVERGENT B6, `(.L_x_22) ;  /* 0x000004a000067945 */ /* 0x000fd80003800200 */
        /* <DEDUP_REMOVED lines=11> */
[----:B------:R-:W-:Y:S01]  /*14b0*/  MOV R5, UR5 ;  /* 0x0000000500057c02 */ /* 0x000fe20008000f00 */
[----:B------:R-:W-:Y:S02]  /*14c0*/  IMAD.MOV.U32 R6, RZ, RZ, R26 ;  /* 0x000000ffff067224 */ /* 0x000fe400078e001a */
[----:B------:R-:W-:Y:S01]  /*14d0*/  IMAD.MOV.U32 R7, RZ, RZ, R2 ;  /* 0x000000ffff077224 */ /* 0x000fe200078e0002 */
[----:B--23--:R0:W-:Y:S06]  /*14e0*/  STL.64 [R1], R10 ;  /* 0x0000000a01007387 */ /* 0x00c1ec0000100a00 */
[----:B------:R-:W-:-:S07]  /*14f0*/  LEPC R20, `(.L_x_34) ;  /* 0x000000001014794e */ /* 0x000fce0000000000 */
[----:B0-----:R-:W-:Y:S05]  /*1500*/  CALL.ABS.NOINC R8 ;  /* 0x0000000008007343 */ /* 0x001fea0003c00000 */
.L_x_34:
[----:B------:R-:W2:Y:S01]  /*1510*/  LDG.E.64 R10, desc[UR36][R16.64+0x8] ;  /* 0x00000824100a7981 */ /* 0x000ea2000c1e1b00 */
[----:B------:R0:W1:Y:S01]  /*1520*/  LDC.64 R8, c[0x4][R19] ;  /* 0x0100000013087b82 */ /* 0x0000620000000a00 */
[----:B------:R-:W3:Y:S01]  /*1530*/  LDCU.64 UR4, c[0x4][0x18] ;  /* 0x01000300ff0477ac */ /* 0x000ee20008000a00 */
[----:B------:R-:W-:Y:S02]  /*1540*/  IMAD.MOV.U32 R6, RZ, RZ, R26 ;  /* 0x000000ffff067224 */ /* 0x000fe400078e001a */
[----:B------:R-:W-:Y:S02]  /*1550*/  IMAD.MOV.U32 R7, RZ, RZ, R2 ;  /* 0x000000ffff077224 */ /* 0x000fe400078e0002 */
[----:B---3--:R-:W-:Y:S01]  /*1560*/  IMAD.U32 R4, RZ, RZ, UR4 ;  /* 0x00000004ff047e24 */ /* 0x008fe2000f8e00ff */
[----:B------:R-:W-:Y:S01]  /*1570*/  MOV R5, UR5 ;  /* 0x0000000500057c02 */ /* 0x000fe20008000f00 */
[----:B-12---:R0:W-:Y:S06]  /*1580*/  STL.64 [R1], R10 ;  /* 0x0000000a01007387 */ /* 0x0061ec0000100a00 */
[----:B------:R-:W-:-:S07]  /*1590*/  LEPC R20, `(.L_x_35) ;  /* 0x000000001014794e */ /* 0x000fce0000000000 */
[----:B0-----:R-:W-:Y:S05]  /*15a0*/  CALL.ABS.NOINC R8 ;  /* 0x0000000008007343 */ /* 0x001fea0003c00000 */
.L_x_35:
        /* <DEDUP_REMOVED lines=10> */
.L_x_36:
        /* <DEDUP_REMOVED lines=10> */
.L_x_37:
[----:B------:R-:W-:-:S07]  /*16f0*/  VIADD R18, R18, 0x4 ;  /* 0x0000000412127836 */ /* 0x000fce0000000000 */
.L_x_33:
[----:B------:R-:W-:-:S13]  /*1700*/  ISETP.NE.AND P0, PT, R22, RZ, PT ;  /* 0x000000ff1600720c */ /* 0x000fda0003f05270 */
[----:B------:R-:W-:Y:S05]  /*1710*/  @!P0 BRA `(.L_x_32) ;  /* 0x00000000005c8947 */ /* 0x000fea0003800000 */
[----:B------:R-:W0:Y:S01]  /*1720*/  LDC.64 R4, c[0x0][0x380] ;  /* 0x0000e000ff047b82 */ /* 0x000e220000000a00 */
[----:B------:R-:W-:Y:S01]  /*1730*/  IADD3 R16, PT, PT, -R22, RZ, RZ ;  /* 0x000000ff16107210 */ /* 0x000fe20007ffe1ff */
[----:B0-----:R-:W-:-:S07]  /*1740*/  IMAD.WIDE.U32 R18, R18, 0x8, R4 ;  /* 0x0000000812127825 */ /* 0x001fce00078e0004 */
.L_x_39:
[----:B------:R-:W-:Y:S02]  /*1750*/  IMAD.MOV.U32 R10, RZ, RZ, R18 ;  /* 0x000000ffff0a7224 */ /* 0x000fe400078e0012 */
[----:B------:R-:W-:Y:S01]  /*1760*/  IMAD.MOV.U32 R11, RZ, RZ, R19 ;  /* 0x000000ffff0b7224 */ /* 0x000fe200078e0013 */
[----:B------:R-:W-:Y:S01]  /*1770*/  MOV R8, 0x0 ;  /* 0x0000000000087802 */ /* 0x000fe20000000f00 */
[----:B------:R-:W0:Y:S04]  /*1780*/  LDCU.64 UR4, c[0x4][0x18] ;  /* 0x01000300ff0477ac */ /* 0x000e280008000a00 */
[----:B------:R-:W2:Y:S01]  /*1790*/  LDG.E.64 R10, desc[UR36][R10.64] ;  /* 0x000000240a0a7981 */ /* 0x000ea2000c1e1b00 */
[----:B------:R-:W1:Y:S01]  /*17a0*/  LDC.64 R8, c[0x4][R8] ;  /* 0x0100000008087b82 */ /* 0x000e620000000a00 */
[----:B------:R-:W-:-:S02]  /*17b0*/  VIADD R16, R16, 0x1 ;  /* 0x0000000110107836 */ /* 0x000fc40000000000 */
[----:B------:R-:W-:Y:S02]  /*17c0*/  IMAD.MOV.U32 R6, RZ, RZ, R26 ;  /* 0x000000ffff067224 */ /* 0x000fe400078e001a */
[----:B------:R-:W-:Y:S01]  /*17d0*/  IMAD.MOV.U32 R7, RZ, RZ, R2 ;  /* 0x000000ffff077224 */ /* 0x000fe200078e0002 */
[----:B------:R-:W-:-:S04]  /*17e0*/  ISETP.NE.AND P0, PT, R16, RZ, PT ;  /* 0x000000ff1000720c */ /* 0x000fc80003f05270 */
[----:B------:R-:W-:Y:S02]  /*17f0*/  P2R R0, PR, RZ, 0x1 ;  /* 0x00000001ff007803 */ /* 0x000fe40000000000 */
[----:B0-----:R-:W-:Y:S01]  /*1800*/  MOV R4, UR4 ;  /* 0x0000000400047c02 */ /* 0x001fe20008000f00 */
[----:B------:R-:W-:Y:S01]  /*1810*/  IMAD.U32 R5, RZ, RZ, UR5 ;  /* 0x00000005ff057e24 */ /* 0x000fe2000f8e00ff */
[----:B-12---:R0:W-:Y:S06]  /*1820*/  STL.64 [R1], R10 ;  /* 0x0000000a01007387 */ /* 0x0061ec0000100a00 */
[----:B------:R-:W-:-:S07]  /*1830*/  LEPC R20, `(.L_x_38) ;  /* 0x000000001014794e */ /* 0x000fce0000000000 */
[----:B0-----:R-:W-:Y:S05]  /*1840*/  CALL.ABS.NOINC R8 ;  /* 0x0000000008007343 */ /* 0x001fea0003c00000 */
.L_x_38:
[----:B------:R-:W-:Y:S02]  /*1850*/  ISETP.NE.AND P6, PT, R16, RZ, PT ;  /* 0x000000ff1000720c */ /* 0x000fe40003fc5270 */
[----:B------:R-:W-:-:S04]  /*1860*/  IADD3 R18, P0, PT, R18, 0x8, RZ ;  /* 0x0000000812127810 */ /* 0x000fc80007f1e0ff */
[----:B------:R-:W-:-:S07]  /*1870*/  IADD3.X R19, PT, PT, RZ, R19, RZ, P0, !PT ;  /* 0x00000013ff137210 */ /* 0x000fce00007fe4ff */
[----:B------:R-:W-:Y:S05]  /*1880*/  @P6 BRA `(.L_x_39) ;  /* 0xfffffffc00b06947 */ /* 0x000fea000383ffff */
.L_x_32:
[----:B------:R-:W-:Y:S05]  /*1890*/  BSYNC.RECONVERGENT B6 ;  /* 0x0000000000067941 */ /* 0x000fea0003800200 */
.L_x_22:
[----:B------:R-:W0:Y:S01]  /*18a0*/  LDC R18, c[0x0][0x388] ;  /* 0x0000e200ff127b82 */ /* 0x000e220000000800 */
[----:B------:R-:W-:Y:S01]  /*18b0*/  MOV R16, 0x0 ;  /* 0x0000000000107802 */ /* 0x000fe20000000f00 */
[----:B------:R-:W1:Y:S01]  /*18c0*/  LDCU.64 UR4, c[0x4][0x20] ;  /* 0x01000400ff0477ac */ /* 0x000e620008000a00 */
[----:B------:R-:W-:-:S05]  /*18d0*/  CS2R R6, SRZ ;  /* 0x0000000000067805 */ /* 0x000fca000001ff00 */
[----:B------:R2:W3:Y:S01]  /*18e0*/  LDC.64 R8, c[0x4][R16] ;  /* 0x0100000010087b82 */ /* 0x0004e20000000a00 */
[----:B-1----:R-:W-:Y:S02]  /*18f0*/  IMAD.U32 R4, RZ, RZ, UR4 ;  /* 0x00000004ff047e24 */ /* 0x002fe4000f8e00ff */
[----:B------:R-:W-:Y:S01]  /*1900*/  IMAD.U32 R5, RZ, RZ, UR5 ;  /* 0x00000005ff057e24 */ /* 0x000fe2000f8e00ff */
[----:B0-----:R-:W-:-:S04]  /*1910*/  ISETP.GE.U32.AND P0, PT, R18, 0xf, PT ;  /* 0x0000000f1200780c */ /* 0x001fc80003f06070 */
[----:B--2---:R-:W-:-:S09]  /*1920*/  P2R R0, PR, RZ, 0x1 ;  /* 0x00000001ff007803 */ /* 0x004fd20000000000 */
[----:B------:R-:W-:-:S07]  /*1930*/  LEPC R20, `(.L_x_40) ;  /* 0x000000001014794e */ /* 0x000fce0000000000 */
[----:B---3--:R-:W-:Y:S05]  /*1940*/  CALL.ABS.NOINC R8 ;  /* 0x0000000008007343 */ /* 0x008fea0003c00000 */
.L_x_40:
[----:B------:R-:W-:Y:S01]  /*1950*/  IMAD.MOV.U32 R0, RZ, RZ, 0x1 ;  /* 0x00000001ff007424 */ /* 0x000fe200078e00ff */
[----:B------:R-:W0:Y:S01]  /*1960*/  LDC.64 R16, c[0x4][R16] ;  /* 0x0100000010107b82 */ /* 0x000e220000000a00 */
[----:B------:R-:W1:Y:S01]  /*1970*/  LDCU.64 UR4, c[0x4][0x28] ;  /* 0x01000500ff0477ac */ /* 0x000e620008000a00 */
[----:B------:R-:W-:Y:S02]  /*1980*/  IMAD.MOV.U32 R6, RZ, RZ, R26 ;  /* 0x000000ffff067224 */ /* 0x000fe400078e001a */
[----:B------:R2:W-:Y:S01]  /*1990*/  STL [R1], R0 ;  /* 0x0000000001007387 */ /* 0x0005e20000100800 */
[----:B------:R-:W-:Y:S01]  /*19a0*/  IMAD.MOV.U32 R7, RZ, RZ, R2 ;  /* 0x000000ffff077224 */ /* 0x000fe200078e0002 */
[----:B-1----:R-:W-:Y:S01]  /*19b0*/  MOV R4, UR4 ;  /* 0x0000000400047c02 */ /* 0x002fe20008000f00 */
[----:B--2---:R-:W-:-:S07]  /*19c0*/  IMAD.U32 R5, RZ, RZ, UR5 ;  /* 0x00000005ff057e24 */ /* 0x004fce000f8e00ff */
[----:B------:R-:W-:-:S07]  /*19d0*/  LEPC R20, `(.L_x_41) ;  /* 0x000000001014794e */ /* 0x000fce0000000000 */
[----:B0-----:R-:W-:Y:S05]  /*19e0*/  CALL.ABS.NOINC R16 ;  /* 0x0000000010007343 */ /* 0x001fea0003c00000 */
.L_x_41:
[----:B------:R-:W-:Y:S01]  /*19f0*/  ISETP.GE.U32.AND P6, PT, R18, 0xf, PT ;  /* 0x0000000f1200780c */ /* 0x000fe20003fc6070 */
[----:B------:R-:W-:-:S12]  /*1a00*/  HFMA2 R19, -RZ, RZ, 0, 0 ;  /* 0x00000000ff137431 */ /* 0x000fd800000001ff */
[----:B------:R-:W-:Y:S05]  /*1a10*/  @!P6 BRA `(.L_x_42) ;  /* 0x0000000800d8e947 */ /* 0x000fea0003800000 */
[----:B------:R-:W0:Y:S01]  /*1a20*/  LDCU UR6, c[0x0][0x388] ;  /* 0x00007100ff0677ac */ /* 0x000e220008000800 */
[----:B------:R-:W-:Y:S01]  /*1a30*/  LOP3.LUT R23, R28, 0x7ffffff0, RZ, 0xc0, !PT ;  /* 0x7ffffff01c177812 */ /* 0x000fe200078ec0ff */
[----:B------:R-:W-:Y:S01]  /*1a40*/  BSSY.RECONVERGENT B6, `(.L_x_42) ;  /* 0x00000b3000067945 */ /* 0x000fe20003800200 */
[----:B------:R-:W0:Y:S03]  /*1a50*/  LDCU.64 UR4, c[0x0][0x380] ;  /* 0x00007000ff0477ac */ /* 0x000e260008000a00 */
[----:B------:R-:W-:Y:S01]  /*1a60*/  IMAD.MOV R23, RZ, RZ, -R23 ;  /* 0x000000ffff177224 */ /* 0x000fe200078e0a17 */
[----:B0-----:R-:W-:-:S04]  /*1a70*/  UIMAD.WIDE.U32 UR4, UR6, 0x8, UR4 ;  /* 0x00000008060478a5 */ /* 0x001fc8000f8e0004 */
[----:B------:R-:W-:-:S04]  /*1a80*/  UIADD3 UR6, UP0, UPT, UR4, 0x40, URZ ;  /* 0x0000004004067890 */ /* 0x000fc8000ff1e0ff */
[----:B------:R-:W-:Y:S02]  /*1a90*/  UIADD3.X UR4, UPT, UPT, URZ, UR5, URZ, UP0, !UPT ;  /* 0x00000005ff047290 */ /* 0x000fe400087fe4ff */
[----:B------:R-:W-:-:S04]  /*1aa0*/  IMAD.U32 R16, RZ, RZ, UR6 ;  /* 0x00000006ff107e24 */ /* 0x000fc8000f8e00ff */
[----:B------:R-:W-:-:S07]  /*1ab0*/  IMAD.U32 R17, RZ, RZ, UR4 ;  /* 0x00000004ff117e24 */ /* 0x000fce000f8e00ff */
.L_x_59:
[----:B------:R-:W2:Y:S01]  /*1ac0*/  LDG.E.64 R10, desc[UR36][R16.64+-0x38] ;  /* 0xffffc824100a7981 */ /* 0x000ea2000c1e1b00 */
[----:B------:R-:W0:Y:S01]  /*1ad0*/  LDCU UR4, c[0x0][0x2f8] ;  /* 0x00005f00ff0477ac */ /* 0x000e220008000800 */
[----:B------:R-:W-:Y:S01]  /*1ae0*/  MOV R22, 0x0 ;  /* 0x0000000000167802 */ /* 0x000fe20000000f00 */
[----:B------:R-:W-:Y:S01]  /*1af0*/  VIADD R23, R23, 0x10 ;  /* 0x0000001017177836 */ /* 0x000fe20000000000 */
[----:B------:R-:W-:Y:S01]  /*1b00*/  LOP3.LUT R19, R28, 0x7ffffff0, RZ, 0xc0, !PT ;  /* 0x7ffffff01c137812 */ /* 0x000fe200078ec0ff */
[----:B------:R-:W1:Y:S01]  /*1b10*/  LDCU.64 UR6, c[0x4][0x18] ;  /* 0x01000300ff0677ac */ /* 0x000e620008000a00 */
[----:B------:R3:W4:Y:S01]  /*1b20*/  LDC.64 R8, c[0x4][R22] ;  /* 0x0100000016087b82 */ /* 0x0007220000000a00 */
[----:B------:R-:W-:Y:S01]  /*1b30*/  MOV R6, R26 ;  /* 0x0000001a00067202 */ /* 0x000fe20000000f00 */
[----:B------:R-:W-:Y:S01]  /*1b40*/  IMAD.MOV.U32 R7, RZ, RZ, R2 ;  /* 0x000000ffff077224 */ /* 0x000fe200078e0002 */
[----:B------:R-:W-:-:S04]  /*1b50*/  ISETP.NE.AND P0, PT, R23, RZ, PT ;  /* 0x000000ff1700720c */ /* 0x000fc80003f05270 */
[----:B------:R-:W-:Y:S02]  /*1b60*/  P2R R30, PR, RZ, 0x1 ;  /* 0x00000001ff1e7803 */ /* 0x000fe40000000000 */
[----:B0-----:R-:W-:Y:S01]  /*1b70*/  IADD3 R18, PT, PT, R26, -UR4, RZ ;  /* 0x800000041a127c10 */ /* 0x001fe2000fffe0ff */
[----:B-1----:R-:W-:Y:S02]  /*1b80*/  IMAD.U32 R4, RZ, RZ, UR6 ;  /* 0x00000006ff047e24 */ /* 0x002fe4000f8e00ff */
[----:B------:R-:W-:Y:S02]  /*1b90*/  IMAD.U32 R5, RZ, RZ, UR7 ;  /* 0x00000007ff057e24 */ /* 0x000fe4000f8e00ff */
[----:B--2-4-:R3:W-:Y:S05]  /*1ba0*/  STL.64 [R18], R10 ;  /* 0x0000000a12007387 */ /* 0x0147ea0000100a00 */
[----:B------:R-:W-:-:S07]  /*1bb0*/  LEPC R20, `(.L_x_43) ;  /* 0x000000001014794e */ /* 0x000fce0000000000 */
[----:B---3--:R-:W-:Y:S05]  /*1bc0*/  CALL.ABS.NOINC R8 ;  /* 0x0000000008007343 */ /* 0x008fea0003c00000 */
.L_x_43:
        /* <DEDUP_REMOVED lines=10> */
.L_x_44:
        /* <DEDUP_REMOVED lines=10> */
.L_x_45:
        /* <DEDUP_REMOVED lines=10> */
.L_x_46:
        /* <DEDUP_REMOVED lines=10> */
.L_x_47:
        /* <DEDUP_REMOVED lines=10> */
.L_x_48:
        /* <DEDUP_REMOVED lines=10> */
.L_x_49:
        /* <DEDUP_REMOVED lines=10> */
.L_x_50:
        /* <DEDUP_REMOVED lines=10> */
.L_x_51:
        /* <DEDUP_REMOVED lines=10> */
.L_x_52:
        /* <DEDUP_REMOVED lines=10> */
.L_x_53:
        /* <DEDUP_REMOVED lines=10> */
.L_x_54:
        /* <DEDUP_REMOVED lines=10> */
.L_x_55:
        /* <DEDUP_REMOVED lines=10> */
.L_x_56:
        /* <DEDUP_REMOVED lines=10> */
.L_x_57:
        /* <DEDUP_REMOVED lines=10> */
.L_x_58:
[----:B------:R-:W-:Y:S02]  /*2530*/  ISETP.NE.AND P6, PT, R30, RZ, PT ;  /* 0x000000ff1e00720c */ /* 0x000fe40003fc5270 */
[----:B------:R-:W-:-:S05]  /*2540*/  IADD3 R16, P0, PT, R16, 0x80, RZ ;  /* 0x0000008010107810 */ /* 0x000fca0007f1e0ff */
[----:B------:R-:W-:-:S06]  /*2550*/  IMAD.X R17, RZ, RZ, R17, P0 ;  /* 0x000000ffff117224 */ /* 0x000fcc00000e0611 */
[----:B------:R-:W-:Y:S05]  /*2560*/  @P6 BRA `(.L_x_59) ;  /* 0xfffffff400546947 */ /* 0x000fea000383ffff */
[----:B------:R-:W-:Y:S05]  /*2570*/  BSYNC.RECONVERGENT B6 ;  /* 0x0000000000067941 */ /* 0x000fea0003800200 */
.L_x_42:
[----:B------:R-:W-:-:S13]  /*2580*/  LOP3.LUT P0, R0, R28, 0xf, RZ, 0xc0, !PT ;  /* 0x0000000f1c007812 */ /* 0x000fda000780c0ff */
[----:B------:R-:W-:Y:S05]  /*2590*/  @!P0 BRA `(.L_x_60) ;  /* 0x0000000800ec8947 */ /* 0x000fea0003800000 */
[----:B------:R-:W-:Y:S02]  /*25a0*/  ISETP.GE.U32.AND P0, PT, R0, 0x8, PT ;  /* 0x000000080000780c */ /* 0x000fe40003f06070 */
[----:B------:R-:W-:-:S11]  /*25b0*/  LOP3.LUT R22, R28, 0x7, RZ, 0xc0, !PT ;  /* 0x000000071c167812 */ /* 0x000fd600078ec0ff */
[----:B------:R-:W-:Y:S05]  /*25c0*/  @!P0 BRA `(.L_x_61) ;  /* 0x0000000400748947 */ /* 0x000fea0003800000 */
[----:B------:R-:W0:Y:S01]  /*25d0*/  LDCU UR4, c[0x0][0x388] ;  /* 0x00007100ff0477ac */ /* 0x000e220008000800 */
[----:B------:R-:W1:Y:S01]  /*25e0*/  LDCU.64 UR6, c[0x0][0x380] ;  /* 0x00007000ff0677ac */ /* 0x000e620008000a00 */
[----:B0-----:R-:W-:Y:S01]  /*25f0*/  IADD3 R0, P0, PT, R19, UR4, RZ ;  /* 0x0000000413007c10 */ /* 0x001fe2000ff1e0ff */
[----:B------:R-:W0:Y:S04]  /*2600*/  LDCU.64 UR4, c[0x4][0x18] ;  /* 0x01000300ff0477ac */ /* 0x000e280008000a00 */
[----:B------:R-:W-:Y:S01]  /*2610*/  IMAD.X R3, RZ, RZ, RZ, P0 ;  /* 0x000000ffff037224 */ /* 0x000fe200000e06ff */
[----:B-1----:R-:W-:-:S04]  /*2620*/  LEA R8, P0, R0, UR6, 0x3 ;  /* 0x0000000600087c11 */ /* 0x002fc8000f8018ff */
[----:B------:R-:W-:-:S06]  /*2630*/  LEA.HI.X R9, R0, UR7, R3, 0x3, P0 ;  /* 0x0000000700097c11 */ /* 0x000fcc00080f1c03 */
[----:B------:R-:W2:Y:S01]  /*2640*/  LDG.E.64 R8, desc[UR36][R8.64+0x8] ;  /* 0x0000082408087981 */ /* 0x000ea2000c1e1b00 */
[----:B------:R-:W-:Y:S01]  /*2650*/  MOV R18, 0x0 ;  /* 0x0000000000127802 */ /* 0x000fe20000000f00 */
[----:B------:R-:W-:Y:S01]  /*2660*/  IMAD.MOV.U32 R6, RZ, RZ, R26 ;  /* 0x000000ffff067224 */ /* 0x000fe200078e001a */
[----:B0-----:R-:W-:Y:S01]  /*2670*/  MOV R4, UR4 ;  /* 0x0000000400047c02 */ /* 0x001fe20008000f00 */
[----:B------:R-:W-:Y:S01]  /*2680*/  IMAD.U32 R5, RZ, RZ, UR5 ;  /* 0x00000005ff057e24 */ /* 0x000fe2000f8e00ff */
[----:B------:R0:W1:Y:S01]  /*2690*/  LDC.64 R10, c[0x4][R18] ;  /* 0x01000000120a7b82 */ /* 0x0000620000000a00 */
[----:B------:R-:W-:Y:S01]  /*26a0*/  IMAD.MOV.U32 R7, RZ, RZ, R2 ;  /* 0x000000ffff077224 */ /* 0x000fe200078e0002 */
[----:B-12---:R0:W-:Y:S06]  /*26b0*/  STL.64 [R1], R8 ;  /* 0x0000000801007387 */ /* 0x0061ec0000100a00 */
[----:B------:R-:W-:-:S07]  /*26c0*/  LEPC R20, `(.L_x_62) ;  /* 0x000000001014794e */ /* 0x000fce0000000000 */
[----:B0-----:R-:W-:Y:S05]  /*26d0*/  CALL.ABS.NOINC R10 ;  /* 0x000000000a007343 */ /* 0x001fea0003c00000 */
.L_x_62:
[----:B------:R-:W0:Y:S01]  /*26e0*/  LDCU.64 UR4, c[0x0][0x380] ;  /* 0x00007000ff0477ac */ /* 0x000e220008000a00 */
[----:B------:R-:W-:-:S04]  /*26f0*/  IADD3 R0, P0, PT, R28, R19, RZ ;  /* 0x000000131c007210 */ /* 0x000fc80007f1e0ff */
[----:B------:R-:W-:Y:S02]  /*2700*/  IADD3.X R3, PT, PT, RZ, RZ, RZ, P0, !PT ;  /* 0x000000ffff037210 */ /* 0x000fe400007fe4ff */
[----:B0-----:R-:W-:-:S04]  /*2710*/  LEA R16, P0, R0, UR4, 0x3 ;  /* 0x0000000400107c11 */ /* 0x001fc8000f8018ff */
[----:B------:R-:W-:Y:S01]  /*2720*/  LEA.HI.X R17, R0, UR5, R3, 0x3, P0 ;  /* 0x0000000500117c11 */ /* 0x000fe200080f1c03 */
[----:B------:R0:W1:Y:S01]  /*2730*/  LDC.64 R8, c[0x4][R18] ;  /* 0x0100000012087b82 */ /* 0x0000620000000a00 */
[----:B------:R-:W2:Y:S03]  /*2740*/  LDCU.64 UR4, c[0x4][0x18] ;  /* 0x01000300ff0477ac */ /* 0x000ea60008000a00 */
[----:B------:R-:W3:Y:S01]  /*2750*/  LDG.E.64 R10, desc[UR36][R16.64+0x8] ;  /* 0x00000824100a7981 */ /* 0x000ee2000c1e1b00 */
[----:B------:R-:W-:Y:S01]  /*2760*/  IMAD.MOV.U32 R6, RZ, RZ, R26 ;  /* 0x000000ffff067224 */ /* 0x000fe200078e001a */
[----:B------:R-:W-:Y:S01]  /*2770*/  MOV R7, R2 ;  /* 0x0000000200077202 */ /* 0x000fe20000000f00 */
[----:B--2---:R-:W-:Y:S02]  /*2780*/  IMAD.U32 R4, RZ, RZ, UR4 ;  /* 0x00000004ff047e24 */ /* 0x004fe4000f8e00ff */
[----:B------:R-:W-:Y:S01]  /*2790*/  IMAD.U32 R5, RZ, RZ, UR5 ;  /* 0x00000005ff057e24 */ /* 0x000fe2000f8e00ff */
[----:B-1-3--:R0:W-:Y:S06]  /*27a0*/  STL.64 [R1], R10 ;  /* 0x0000000a01007387 */ /* 0x00a1ec0000100a00 */
[----:B------:R-:W-:-:S07]  /*27b0*/  LEPC R20, `(.L_x_63) ;  /* 0x000000001014794e */ /* 0x000fce0000000000 */
[----:B0-----:R-:W-:Y:S05]  /*27c0*/  CALL.ABS.NOINC R8 ;  /* 0x0000000008007343 */ /* 0x001fea0003c00000 */
.L_x_63:
        /* <DEDUP_REMOVED lines=10> */
.L_x_64:
        /* <DEDUP_REMOVED lines=10> */
.L_x_65:
        /* <DEDUP_REMOVED lines=10> */
.L_x_66:
        /* <DEDUP_REMOVED lines=10> */
.L_x_67:
        /* <DEDUP_REMOVED lines=10> */
.L_x_68:
        /* <DEDUP_REMOVED lines=10> */
.L_x_69:
[----:B------:R-:W-:-:S07]  /*2b90*/  VIADD R19, R19, 0x8 ;  /* 0x0000000813137836 */ /* 0x000fce0000000000 */
.L_x_61:
[----:B------:R-:W-:Y:S01]  /*2ba0*/  ISETP.NE.AND P0, PT, R22, RZ, PT ;  /* 0x000000ff1600720c */ /* 0x000fe20003f05270 */
[----:B------:R-:W-:-:S12]  /*2bb0*/  BSSY.RECONVERGENT B6, `(.L_x_60) ;  /* 0x0000059000067945 */ /* 0x000fd80003800200 */
        /* <DEDUP_REMOVED lines=21> */
.L_x_72:
[----:B------:R-:W0:Y:S01]  /*2d10*/  LDCU.64 UR4, c[0x0][0x380] ;  /* 0x00007000ff0477ac */ /* 0x000e220008000a00 */
[----:B------:R-:W-:-:S05]  /*2d20*/  IADD3 R0, P0, PT, R28, R19, RZ ;  /* 0x000000131c007210 */ /* 0x000fca0007f1e0ff */
[----:B------:R-:W-:Y:S01]  /*2d30*/  IMAD.X R3, RZ, RZ, RZ, P0 ;  /* 0x000000ffff037224 */ /* 0x000fe200000e06ff */
[----:B0-----:R-:W-:-:S04]  /*2d40*/  LEA R16, P0, R0, UR4, 0x3 ;  /* 0x0000000400107c11 */ /* 0x001fc8000f8018ff */
[----:B------:R-:W-:Y:S01]  /*2d50*/  LEA.HI.X R17, R0, UR5, R3, 0x3, P0 ;  /* 0x0000000500117c11 */ /* 0x000fe200080f1c03 */
[----:B------:R0:W1:Y:S01]  /*2d60*/  LDC.64 R8, c[0x4][R18] ;  /* 0x0100000012087b82 */ /* 0x0000620000000a00 */
[----:B------:R-:W2:Y:S03]  /*2d70*/  LDCU.64 UR4, c[0x4][0x18] ;  /* 0x01000300ff0477ac */ /* 0x000ea60008000a00 */
[----:B------:R-:W3:Y:S01]  /*2d80*/  LDG.E.64 R10, desc[UR36][R16.64+0x8] ;  /* 0x00000824100a7981 */ /* 0x000ee2000c1e1b00 */
[----:B------:R-:W-:Y:S02]  /*2d90*/  IMAD.MOV.U32 R6, RZ, RZ, R26 ;  /* 0x000000ffff067224 */ /* 0x000fe400078e001a */
[----:B------:R-:W-:Y:S01]  /*2da0*/  IMAD.MOV.U32 R7, RZ, RZ, R2 ;  /* 0x000000ffff077224 */ /* 0x000fe200078e0002 */
[----:B--2---:R-:W-:Y:S01]  /*2db0*/  MOV R4, UR4 ;  /* 0x0000000400047c02 */ /* 0x004fe20008000f00 */
[----:B------:R-:W-:Y:S01]  /*2dc0*/  IMAD.U32 R5, RZ, RZ, UR5 ;  /* 0x00000005ff057e24 */ /* 0x000fe2000f8e00ff */
[----:B-1-3--:R0:W-:Y:S06]  /*2dd0*/  STL.64 [R1], R10 ;  /* 0x0000000a01007387 */ /* 0x00a1ec0000100a00 */
[----:B------:R-:W-:-:S07]  /*2de0*/  LEPC R20, `(.L_x_73) ;  /* 0x000000001014794e */ /* 0x000fce0000000000 */
[----:B0-----:R-:W-:Y:S05]  /*2df0*/  CALL.ABS.NOINC R8 ;  /* 0x0000000008007343 */ /* 0x001fea0003c00000 */
.L_x_73:
[----:B------:R-:W2:Y:S01]  /*2e00*/  LDG.E.64 R10, desc[UR36][R16.64+0x10] ;  /* 0x00001024100a7981 */ /* 0x000ea2000c1e1b00 */
[----:B------:R0:W1:Y:S01]  /*2e10*/  LDC.64 R8, c[0x4][R18] ;  /* 0x0100000012087b82 */ /* 0x0000620000000a00 */
[----:B------:R-:W3:Y:S01]  /*2e20*/  LDCU.64 UR4, c[0x4][0x18] ;  /* 0x01000300ff0477ac */ /* 0x000ee20008000a00 */
[----:B------:R-:W-:Y:S02]  /*2e30*/  IMAD.MOV.U32 R6, RZ, RZ, R26 ;  /* 0x000000ffff067224 */ /* 0x000fe400078e001a */
[----:B------:R-:W-:Y:S01]  /*2e40*/  IMAD.MOV.U32 R7, RZ, RZ, R2 ;  /* 0x000000ffff077224 */ /* 0x000fe200078e0002 */
[----:B---3--:R-:W-:Y:S01]  /*2e50*/  MOV R4, UR4 ;  /* 0x0000000400047c02 */ /* 0x008fe20008000f00 */
[----:B------:R-:W-:Y:S01]  /*2e60*/  IMAD.U32 R5, RZ, RZ, UR5 ;  /* 0x00000005ff057e24 */ /* 0x000fe2000f8e00ff */
[----:B-12---:R0:W-:Y:S06]  /*2e70*/  STL.64 [R1], R10 ;  /* 0x0000000a01007387 */ /* 0x0061ec0000100a00 */
[----:B------:R-:W-:-:S07]  /*2e80*/  LEPC R20, `(.L_x_74) ;  /* 0x000000001014794e */ /* 0x000fce0000000000 */
[----:B0-----:R-:W-:Y:S05]  /*2e90*/  CALL.ABS.NOINC R8 ;  /* 0x0000000008007343 */ /* 0x001fea0003c00000 */
.L_x_74:
[----:B------:R-:W2:Y:S01]  /*2ea0*/  LDG.E.64 R16, desc[UR36][R16.64+0x18] ;  /* 0x0000182410107981 */ /* 0x000ea2000c1e1b00 */
[----:B------:R0:W1:Y:S01]  /*2eb0*/  LDC.64 R8, c[0x4][R18] ;  /* 0x0100000012087b82 */ /* 0x0000620000000a00 */
[----:B------:R-:W3:Y:S01]  /*2ec0*/  LDCU.64 UR4, c[0x4][0x18] ;  /* 0x01000300ff0477ac */ /* 0x000ee20008000a00 */
[----:B------:R-:W-:Y:S01]  /*2ed0*/  IMAD.MOV.U32 R6, RZ, RZ, R26 ;  /* 0x000000ffff067224 */ /* 0x000fe200078e001a */
[----:B------:R-:W-:Y:S02]  /*2ee0*/  MOV R7, R2 ;  /* 0x0000000200077202 */ /* 0x000fe40000000f00 */
[----:B---3--:R-:W-:Y:S01]  /*2ef0*/  MOV R4, UR4 ;  /* 0x0000000400047c02 */ /* 0x008fe20008000f00 */
[----:B------:R-:W-:Y:S01]  /*2f00*/  IMAD.U32 R5, RZ, RZ, UR5 ;  /* 0x00000005ff057e24 */ /* 0x000fe2000f8e00ff */
[----:B-12---:R0:W-:Y:S06]  /*2f10*/  STL.64 [R1], R16 ;  /* 0x0000001001007387 */ /* 0x0061ec0000100a00 */
[----:B------:R-:W-:-:S07]  /*2f20*/  LEPC R20, `(.L_x_75) ;  /* 0x000000001014794e */ /* 0x000fce0000000000 */
[----:B0-----:R-:W-:Y:S05]  /*2f30*/  CALL.ABS.NOINC R8 ;  /* 0x0000000008007343 */ /* 0x001fea0003c00000 */
.L_x_75:
[----:B------:R-:W-:-:S07]  /*2f40*/  VIADD R19, R19, 0x4 ;  /* 0x0000000413137836 */ /* 0x000fce0000000000 */
.L_x_71:
[----:B------:R-:W-:-:S13]  /*2f50*/  ISETP.NE.AND P0, PT, R22, RZ, PT ;  /* 0x000000ff1600720c */ /* 0x000fda0003f05270 */
[----:B------:R-:W-:Y:S05]  /*2f60*/  @!P0 BRA `(.L_x_70) ;  /* 0x0000000000748947 */ /* 0x000fea0003800000 */
[----:B------:R-:W0:Y:S01]  /*2f70*/  LDCU UR4, c[0x0][0x388] ;  /* 0x00007100ff0477ac */ /* 0x000e220008000800 */
[----:B------:R-:W-:Y:S01]  /*2f80*/  IADD3 R22, PT, PT, -R22, RZ, RZ ;  /* 0x000000ff16167210 */ /* 0x000fe20007ffe1ff */
[----:B------:R-:W1:Y:S01]  /*2f90*/  LDCU.64 UR6, c[0x0][0x380] ;  /* 0x00007000ff0677ac */ /* 0x000e620008000a00 */
[----:B0-----:R-:W-:-:S04]  /*2fa0*/  IADD3 R17, P1, PT, R19, UR4, RZ ;  /* 0x0000000413117c10 */ /* 0x001fc8000ff3e0ff */
[----:B-1----:R-:W-:Y:S01]  /*2fb0*/  LEA R16, P0, R17, UR6, 0x3 ;  /* 0x0000000611107c11 */ /* 0x002fe2000f8018ff */
[----:B------:R-:W-:-:S03]  /*2fc0*/  IMAD.X R0, RZ, RZ, RZ, P1 ;  /* 0x000000ffff007224 */ /* 0x000fc600008e06ff */
[----:B------:R-:W-:Y:S02]  /*2fd0*/  IADD3 R16, P1, PT, R16, 0x8, RZ ;  /* 0x0000000810107810 */ /* 0x000fe40007f3e0ff */
[----:B------:R-:W-:-:S05]  /*2fe0*/  LEA.HI.X R17, R17, UR7, R0, 0x3, P0 ;  /* 0x0000000711117c11 */ /* 0x000fca00080f1c00 */
[----:B------:R-:W-:-:S07]  /*2ff0*/  IMAD.X R17, RZ, RZ, R17, P1 ;  /* 0x000000ffff117224 */ /* 0x000fce00008e0611 */
.L_x_77:
[----:B------:R-:W-:Y:S01]  /*3000*/  IMAD.MOV.U32 R10, RZ, RZ, R16 ;  /* 0x000000ffff0a7224 */ /* 0x000fe200078e0010 */
[----:B------:R-:W-:Y:S01]  /*3010*/  MOV R11, R17 ;  /* 0x00000011000b7202 */ /* 0x000fe20000000f00 */
[----:B------:R-:W0:Y:S05]  /*3020*/  LDCU.64 UR4, c[0x4][0x18] ;  /* 0x01000300ff0477ac */ /* 0x000e2a0008000a00 */
[----:B------:R-:W2:Y:S01]  /*3030*/  LDG.E.64 R10, desc[UR36][R10.64] ;  /* 0x000000240a0a7981 */ /* 0x000ea2000c1e1b00 */
[----:B------:R-:W-:Y:S01]  /*3040*/  MOV R8, 0x0 ;  /* 0x0000000000087802 */ /* 0x000fe20000000f00 */
[----:B------:R-:W-:Y:S02]  /*3050*/  VIADD R22, R22, 0x1 ;  /* 0x0000000116167836 */ /* 0x000fe40000000000 */
[----:B------:R-:W-:-:S02]  /*3060*/  IMAD.MOV.U32 R6, RZ, RZ, R26 ;  /* 0x000000ffff067224 */ /* 0x000fc400078e001a */
[----:B------:R-:W-:Y:S01]  /*3070*/  IMAD.MOV.U32 R7, RZ, RZ, R2 ;  /* 0x000000ffff077224 */ /* 0x000fe200078e0002 */
[----:B------:R-:W1:Y:S01]  /*3080*/  LDC.64 R8, c[0x4][R8] ;  /* 0x0100000008087b82 */ /* 0x000e620000000a00 */
[----:B------:R-:W-:-:S04]  /*3090*/  ISETP.NE.AND P0, PT, R22, RZ, PT ;  /* 0x000000ff1600720c */ /* 0x000fc80003f05270 */
[----:B------:R-:W-:Y:S01]  /*30a0*/  P2R R0, PR, RZ, 0x1 ;  /* 0x00000001ff007803 */ /* 0x000fe20000000000 */
[----:B0-----:R-:W-:Y:S01]  /*30b0*/  IMAD.U32 R4, RZ, RZ, UR4 ;  /* 0x00000004ff047e24 */ /* 0x001fe2000f8e00ff */
[----:B------:R-:W-:Y:S01]  /*30c0*/  MOV R5, UR5 ;  /* 0x0000000500057c02 */ /* 0x000fe20008000f00 */
[----:B-12---:R0:W-:Y:S06]  /*30d0*/  STL.64 [R1], R10 ;  /* 0x0000000a01007387 */ /* 0x0061ec0000100a00 */
[----:B------:R-:W-:-:S07]  /*30e0*/  LEPC R20, `(.L_x_76) ;  /* 0x000000001014794e */ /* 0x000fce0000000000 */
[----:B0-----:R-:W-:Y:S05]  /*30f0*/  CALL.ABS.NOINC R8 ;  /* 0x0000000008007343 */ /* 0x001fea0003c00000 */
.L_x_76:
[----:B------:R-:W-:Y:S02]  /*3100*/  ISETP.NE.AND P6, PT, R22, RZ, PT ;  /* 0x000000ff1600720c */ /* 0x000fe40003fc5270 */
[----:B------:R-:W-:-:S04]  /*3110*/  IADD3 R16, P0, PT, R16, 0x8, RZ ;  /* 0x0000000810107810 */ /* 0x000fc80007f1e0ff */
[----:B------:R-:W-:-:S07]  /*3120*/  IADD3.X R17, PT, PT, RZ, R17, RZ, P0, !PT ;  /* 0x00000011ff117210 */ /* 0x000fce00007fe4ff */
[----:B------:R-:W-:Y:S05]  /*3130*/  @P6 BRA `(.L_x_77) ;  /* 0xfffffffc00b06947 */ /* 0x000fea000383ffff */
.L_x_70:
[----:B------:R-:W-:Y:S05]  /*3140*/  BSYNC.RECONVERGENT B6 ;  /* 0x0000000000067941 */ /* 0x000fea0003800200 */
.L_x_60:
[----:B------:R-:W-:Y:S01]  /*3150*/  MOV R16, 0x0 ;  /* 0x0000000000107802 */ /* 0x000fe20000000f00 */
[----:B------:R-:W0:Y:S01]  /*3160*/  LDCU.64 UR4, c[0x4][0x20] ;  /* 0x01000400ff0477ac */ /* 0x000e220008000a00 */
[----:B------:R-:W-:Y:S02]  /*3170*/  CS2R R6, SRZ ;  /* 0x0000000000067805 */ /* 0x000fe4000001ff00 */
[----:B------:R1:W2:Y:S01]  /*3180*/  LDC.64 R8, c[0x4][R16] ;  /* 0x0100000010087b82 */ /* 0x0002a20000000a00 */
[----:B0-----:R-:W-:Y:S02]  /*3190*/  IMAD.U32 R4, RZ, RZ, UR4 ;  /* 0x00000004ff047e24 */ /* 0x001fe4000f8e00ff */
[----:B-1----:R-:W-:-:S07]  /*31a0*/  IMAD.U32 R5, RZ, RZ, UR5 ;  /* 0x00000005ff057e24 */ /* 0x002fce000f8e00ff */
[----:B------:R-:W-:-:S07]  /*31b0*/  LEPC R20, `(.L_x_78) ;  /* 0x000000001014794e */ /* 0x000fce0000000000 */
[----:B--2---:R-:W-:Y:S05]  /*31c0*/  CALL.ABS.NOINC R8 ;  /* 0x0000000008007343 */ /* 0x004fea0003c00000 */
.L_x_78:
[----:B------:R-:W-:Y:S02]  /*31d0*/  HFMA2 R8, -RZ, RZ, 0, 5.9604644775390625e-08 ;  /* 0x00000001ff087431 */ /* 0x000fe400000001ff */
[----:B------:R-:W-:Y:S01]  /*31e0*/  IMAD.MOV.U32 R9, RZ, RZ, RZ ;  /* 0x000000ffff097224 */ /* 0x000fe200078e00ff */
[----:B------:R0:W-:Y:S01]  /*31f0*/  STL.64 [R1+0x8], R24 ;  /* 0x0000081801007387 */ /* 0x0001e20000100a00 */
[----:B------:R-:W1:Y:S01]  /*3200*/  LDC.64 R16, c[0x4][R16] ;  /* 0x0100000010107b82 */ /* 0x000e620000000a00 */
[----:B------:R-:W2:Y:S01]  /*3210*/  LDCU.64 UR4, c[0x4][0x30] ;  /* 0x01000600ff0477ac */ /* 0x000ea20008000a00 */
[----:B------:R-:W-:Y:S01]  /*3220*/  IMAD.MOV.U32 R6, RZ, RZ, R26 ;  /* 0x000000ffff067224 */ /* 0x000fe200078e001a */
[----:B------:R0:W-:Y:S01]  /*3230*/  STL.64 [R1], R8 ;  /* 0x0000000801007387 */ /* 0x0001e20000100a00 */
[----:B------:R-:W-:Y:S02]  /*3240*/  IMAD.MOV.U32 R7, RZ, RZ, R2 ;  /* 0x000000ffff077224 */ /* 0x000fe400078e0002 */
[----:B--2---:R-:W-:Y:S01]  /*3250*/  IMAD.U32 R4, RZ, RZ, UR4 ;  /* 0x00000004ff047e24 */ /* 0x004fe2000f8e00ff */
[----:B0-----:R-:W-:-:S07]  /*3260*/  MOV R5, UR5 ;  /* 0x0000000500057c02 */ /* 0x001fce0008000f00 */
[----:B------:R-:W-:-:S07]  /*3270*/  LEPC R20, `(.L_x_1) ;  /* 0x000000001014794e */ /* 0x000fce0000000000 */
[----:B-1----:R-:W-:Y:S05]  /*3280*/  CALL.ABS.NOINC R16 ;  /* 0x0000000010007343 */ /* 0x002fea0003c00000 */
.L_x_1:
[----:B------:R-:W-:Y:S05]  /*3290*/  BSYNC.RECONVERGENT B7 ;  /* 0x0000000000077941 */ /* 0x000fea0003800200 */
.L_x_0:
[----:B------:R-:W0:Y:S01]  /*32a0*/  LDC.64 R32, c[0x0][0x388] ;  /* 0x0000e200ff207b82 */ /* 0x000e220000000a00 */
[----:B------:R-:W-:-:S07]  /*32b0*/  HFMA2 R30, -RZ, RZ, 0, 0 ;  /* 0x00000000ff1e7431 */ /* 0x000fce00000001ff */
[----:B------:R-:W1:Y:S01]  /*32c0*/  LDC.64 R4, c[0x0][0x380] ;  /* 0x0000e000ff047b82 */ /* 0x000e620000000a00 */
[C---:B0-----:R-:W-:Y:S01]  /*32d0*/  ISETP.GE.U32.AND P0, PT, R32.reuse, 0x7, PT ;  /* 0x000000072000780c */ /* 0x041fe20003f06070 */
[----:B-1----:R-:W-:-:S12]  /*32e0*/  IMAD.WIDE.U32 R16, R32, 0x8, R4 ;  /* 0x0000000820107825 */ /* 0x002fd800078e0004 */
[----:B------:R-:W-:Y:S05]  /*32f0*/  @!P0 BRA `(.L_x_79) ;  /* 0x0000000400248947 */ /* 0x000fea0003800000 */
[----:B------:R-:W-:Y:S01]  /*3300*/  IMAD.WIDE.U32 R4, R27, 0x8, R4 ;  /* 0x000000081b047825 */ /* 0x000fe200078e0004 */
[C---:B------:R-:W-:Y:S01]  /*3310*/  LOP3.LUT R30, R28.reuse, 0x7ffffff8, RZ, 0xc0, !PT ;  /* 0x7ffffff81c1e7812 */ /* 0x040fe200078ec0ff */
[----:B------:R-:W-:Y:S02]  /*3320*/  BSSY.RECONVERGENT B7, `(.L_x_79) ;  /* 0x0000046000077945 */ /* 0x000fe40003800200 */
[----:B------:R-:W-:Y:S01]  /*3330*/  IMAD R33, R28, R33, RZ ;  /* 0x000000211c217224 */ /* 0x000fe200078e02ff */
[----:B------:R-:W-:Y:S01]  /*3340*/  IADD3 R0, P0, PT, R4, 0x20, RZ ;  /* 0x0000002004007810 */ /* 0x000fe20007f1e0ff */
[----:B------:R-:W-:Y:S01]  /*3350*/  IMAD.MOV.U32 R32, RZ, RZ, RZ ;  /* 0x000000ffff207224 */ /* 0x000fe200078e00ff */
[----:B------:R-:W-:-:S03]  /*3360*/  IADD3 R31, PT, PT, -R30, RZ, RZ ;  /* 0x000000ff1e1f7210 */ /* 0x000fc60007ffe1ff */
[----:B------:R-:W-:-:S08]  /*3370*/  IMAD.X R3, RZ, RZ, R5, P0 ;  /* 0x000000ffff037224 */ /* 0x000fd000000e0605 */
.L_x_82:
[----:B------:R-:W0:Y:S01]  /*3380*/  LDC.64 R18, c[0x0][0x380] ;  /* 0x0000e000ff127b82 */ /* 0x000e220000000a00 */
[----:B--2---:R-:W-:Y:S01]  /*3390*/  IMAD.MOV.U32 R22, RZ, RZ, R0 ;  /* 0x000000ffff167224 */ /* 0x004fe200078e0000 */
[----:B------:R-:W-:Y:S01]  /*33a0*/  ISETP.NE.AND P0, PT, R29, RZ, PT ;  /* 0x000000ff1d00720c */ /* 0x000fe20003f05270 */
[----:B------:R-:W-:-:S05]  /*33b0*/  IMAD.MOV.U32 R23, RZ, RZ, R3 ;  /* 0x000000ffff177224 */ /* 0x000fca00078e0003 */
[----:B------:R-:W2:Y:S04]  /*33c0*/  LDG.E.64 R6, desc[UR36][R22.64+-0x20] ;  /* 0xffffe02416067981 */ /* 0x000ea8000c1e1b00 */
[----:B------:R-:W3:Y:S01]  /*33d0*/  LDG.E.64 R10, desc[UR36][R22.64+-0x18] ;  /* 0xffffe824160a7981 */ /* 0x000ee2000c1e1b00 */
[----:B0-----:R-:W-:-:S05]  /*33e0*/  IMAD.WIDE R18, R33, 0x8, R18 ;  /* 0x0000000821127825 */ /* 0x001fca00078e0212 */
[----:B------:R-:W2:Y:S02]  /*33f0*/  LDG.E.64 R4, desc[UR36][R18.64] ;  /* 0x0000002412047981 */ /* 0x000ea4000c1e1b00 */
[----:B--2--5:R-:W-:-:S07]  /*3400*/  DFMA R4, -R24, R4, R6 ;  /* 0x000000041804722b */ /* 0x024fce0000000106 */
[----:B------:R0:W-:Y:S04]  /*3410*/  STG.E.64 desc[UR36][R22.64+-0x20], R4 ;  /* 0xffffe00416007986 */ /* 0x0001e8000c101b24 */
[----:B------:R-:W3:Y:S01]  /*3420*/  LDG.E.64 R14, desc[UR36][R18.64+0x8] ;  /* 0x00000824120e7981 */ /* 0x000ee2000c1e1b00 */
[----:B------:R-:W-:Y:S01]  /*3430*/  ISETP.NE.OR P0, PT, R32, RZ, !P0 ;  /* 0x000000ff2000720c */ /* 0x000fe20004705670 */
[----:B------:R-:W-:Y:S01]  /*3440*/  BSSY.RECONVERGENT B6, `(.L_x_80) ;  /* 0x0000014000067945 */ /* 0x000fe20003800200 */
[----:B---3--:R-:W-:-:S07]  /*3450*/  DFMA R6, -R24, R14, R10 ;  /* 0x0000000e1806722b */ /* 0x008fce000000010a */
[----:B------:R0:W-:Y:S04]  /*3460*/  STG.E.64 desc[UR36][R22.64+-0x18], R6 ;  /* 0xffffe80616007986 */ /* 0x0001e8000c101b24 */
[----:B------:R-:W-:Y:S05]  /*3470*/  @P0 BRA `(.L_x_81) ;  /* 0x0000000000400947 */ /* 0x000fea0003800000 */
[----:B------:R-:W2:Y:S01]  /*3480*/  LDG.E.64 R12, desc[UR36][R16.64+0x10] ;  /* 0x00001024100c7981 */ /* 0x000ea2000c1e1b00 */
[----:B------:R-:W-:Y:S01]  /*3490*/  MOV R8, 0x0 ;  /* 0x0000000000087802 */ /* 0x000fe20000000f00 */
[----:B------:R-:W1:Y:S01]  /*34a0*/  LDCU.64 UR4, c[0x4][0x38] ;  /* 0x01000700ff0477ac */ /* 0x000e620008000a00 */
[----:B------:R-:W-:Y:S01]  /*34b0*/  MOV R0, 0x1 ;  /* 0x0000000100007802 */ /* 0x000fe20000000f00 */
[----:B------:R3:W-:Y:S01]  /*34c0*/  STL.64 [R1+0x10], R10 ;  /* 0x0000100a01007387 */ /* 0x0007e20000100a00 */
[----:B0-----:R-:W-:Y:S01]  /*34d0*/  MOV R6, R26 ;  /* 0x0000001a00067202 */ /* 0x001fe20000000f00 */
[----:B------:R-:W-:Y:S01]  /*34e0*/  IMAD.MOV.U32 R7, RZ, RZ, R2 ;  /* 0x000000ffff077224 */ /* 0x000fe200078e0002 */
[----:B------:R-:W0:Y:S01]  /*34f0*/  LDC.64 R8, c[0x4][R8] ;  /* 0x0100000008087b82 */ /* 0x000e220000000a00 */
[----:B------:R3:W-:Y:S04]  /*3500*/  STL.64 [R1+0x20], R14 ;  /* 0x0000200e01007387 */ /* 0x0007e80000100a00 */
[----:B------:R3:W-:Y:S04]  /*3510*/  STL [R1], R0 ;  /* 0x0000000001007387 */ /* 0x0007e80000100800 */
[----:B------:R3:W-:Y:S01]  /*3520*/  STL.64 [R1+0x18], R24 ;  /* 0x0000181801007387 */ /* 0x0007e20000100a00 */
[----:B-1----:R-:W-:-:S02]  /*3530*/  IMAD.U32 R4, RZ, RZ, UR4 ;  /* 0x00000004ff047e24 */ /* 0x002fc4000f8e00ff */
[----:B------:R-:W-:Y:S01]  /*3540*/  IMAD.U32 R5, RZ, RZ, UR5 ;  /* 0x00000005ff057e24 */ /* 0x000fe2000f8e00ff */
[----:B0-2---:R3:W-:Y:S06]  /*3550*/  STL.64 [R1+0x8], R12 ;  /* 0x0000080c01007387 */ /* 0x0057ec0000100a00 */
[----:B------:R-:W-:-:S07]  /*3560*/  LEPC R20, `(.L_x_81) ;  /* 0x000000001014794e */ /* 0x000fce0000000000 */
[----:B---3--:R-:W-:Y:S05]  /*3570*/  CALL.ABS.NOINC R8 ;  /* 0x0000000008007343 */ /* 0x008fea0003c00000 */
.L_x_81:
[----:B------:R-:W-:Y:S05]  /*3580*/  BSYNC.RECONVERGENT B6 ;  /* 0x0000000000067941 */ /* 0x000fea0003800200 */
.L_x_80:
[----:B0-----:R-:W2:Y:S04]  /*3590*/  LDG.E.64 R4, desc[UR36][R18.64+0x10] ;  /* 0x0000102412047981 */ /* 0x001ea8000c1e1b00 */
[----:B------:R-:W2:Y:S04]  /*35a0*/  LDG.E.64 R6, desc[UR36][R22.64+-0x10] ;  /* 0xfffff02416067981 */ /* 0x000ea8000c1e1b00 */
[----:B------:R-:W3:Y:S04]  /*35b0*/  LDG.E.64 R8, desc[UR36][R22.64+-0x8] ;  /* 0xfffff82416087981 */ /* 0x000ee8000c1e1b00 */
[----:B------:R-:W4:Y:S04]  /*35c0*/  LDG.E.64 R10, desc[UR36][R22.64] ;  /* 0x00000024160a7981 */ /* 0x000f28000c1e1b00 */
[----:B------:R-:W5:Y:S01]  /*35d0*/  LDG.E.64 R12, desc[UR36][R22.64+0x8] ;  /* 0x00000824160c7981 */ /* 0x000f62000c1e1b00 */
[----:B--2---:R-:W-:-:S07]  /*35e0*/  DFMA R4, -R24, R4, R6 ;  /* 0x000000041804722b */ /* 0x004fce0000000106 */
[----:B------:R0:W-:Y:S04]  /*35f0*/  STG.E.64 desc[UR36][R22.64+-0x10], R4 ;  /* 0xfffff00416007986 */ /* 0x0001e8000c101b24 */
[----:B------:R-:W3:Y:S02]  /*3600*/  LDG.E.64 R6, desc[UR36][R18.64+0x18] ;  /* 0x0000182412067981 */ /* 0x000ee4000c1e1b00 */
[----:B---3--:R-:W-:-:S07]  /*3610*/  DFMA R6, -R24, R6, R8 ;  /* 0x000000061806722b */ /* 0x008fce0000000108 */
[----:B------:R1:W-:Y:S04]  /*3620*/  STG.E.64 desc[UR36][R22.64+-0x8], R6 ;  /* 0xfffff80616007986 */ /* 0x0003e8000c101b24 */
[----:B------:R-:W4:Y:S02]  /*3630*/  LDG.E.64 R8, desc[UR36][R18.64+0x20] ;  /* 0x0000202412087981 */ /* 0x000f24000c1e1b00 */
[----:B----4-:R-:W-:-:S07]  /*3640*/  DFMA R8, -R24, R8, R10 ;  /* 0x000000081808722b */ /* 0x010fce000000010a */
[----:B------:R2:W-:Y:S04]  /*3650*/  STG.E.64 desc[UR36][R22.64], R8 ;  /* 0x0000000816007986 */ /* 0x0005e8000c101b24 */
[----:B------:R-:W5:Y:S02]  /*3660*/  LDG.E.64 R10, desc[UR36][R18.64+0x28] ;  /* 0x00002824120a7981 */ /* 0x000f64000c1e1b00 */
[C---:B-----5:R-:W-:Y:S02]  /*3670*/  DFMA R10, -R24.reuse, R10, R12 ;  /* 0x0000000a180a722b */ /* 0x060fe4000000010c */
[----:B------:R-:W3:Y:S05]  /*3680*/  LDG.E.64 R12, desc[UR36][R22.64+0x10] ;  /* 0x00001024160c7981 */ /* 0x000eea000c1e1b00 */
[----:B------:R2:W-:Y:S04]  /*3690*/  STG.E.64 desc[UR36][R22.64+0x8], R10 ;  /* 0x0000080a16007986 */ /* 0x0005e8000c101b24 */
[----:B0-----:R-:W3:Y:S02]  /*36a0*/  LDG.E.64 R4, desc[UR36][R18.64+0x30] ;  /* 0x0000302412047981 */ /* 0x001ee4000c1e1b00 */
[----:B---3--:R-:W-:-:S02]  /*36b0*/  DFMA R4, -R24, R4, R12 ;  /* 0x000000041804722b */ /* 0x008fc4000000010c */
[----:B------:R-:W3:Y:S05]  /*36c0*/  LDG.E.64 R12, desc[UR36][R22.64+0x18] ;  /* 0x00001824160c7981 */ /* 0x000eea000c1e1b00 */
[----:B------:R2:W-:Y:S04]  /*36d0*/  STG.E.64 desc[UR36][R22.64+0x10], R4 ;  /* 0x0000100416007986 */ /* 0x0005e8000c101b24 */
[----:B-1----:R-:W3:Y:S01]  /*36e0*/  LDG.E.64 R6, desc[UR36][R18.64+0x38] ;  /* 0x0000382412067981 */ /* 0x002ee2000c1e1b00 */
[----:B------:R-:W-:-:S05]  /*36f0*/  VIADD R31, R31, 0x8 ;  /* 0x000000081f1f7836 */ /* 0x000fca0000000000 */
[----:B------:R-:W-:Y:S02]  /*3700*/  ISETP.NE.AND P0, PT, R31, RZ, PT ;  /* 0x000000ff1f00720c */ /* 0x000fe40003f05270 */
[----:B------:R-:W-:Y:S01]  /*3710*/  IADD3 R0, P1, PT, R22, 0x40, RZ ;  /* 0x0000004016007810 */ /* 0x000fe20007f3e0ff */
[----:B------:R-:W-:Y:S02]  /*3720*/  VIADD R32, R32, 0x8 ;  /* 0x0000000820207836 */ /* 0x000fe40000000000 */
[----:B------:R-:W-:Y:S01]  /*3730*/  VIADD R33, R33, 0x8 ;  /* 0x0000000821217836 */ /* 0x000fe20000000000 */
[----:B------:R-:W-:Y:S01]  /*3740*/  IADD3.X R3, PT, PT, RZ, R23, RZ, P1, !PT ;  /* 0x00000017ff037210 */ /* 0x000fe20000ffe4ff */
[----:B---3--:R-:W-:-:S07]  /*3750*/  DFMA R6, -R24, R6, R12 ;  /* 0x000000061806722b */ /* 0x008fce000000010c */
[----:B------:R2:W-:Y:S01]  /*3760*/  STG.E.64 desc[UR36][R22.64+0x18], R6 ;  /* 0x0000180616007986 */ /* 0x0005e2000c101b24 */
[----:B------:R-:W-:Y:S05]  /*3770*/  @P0 BRA `(.L_x_82) ;  /* 0xfffffffc00000947 */ /* 0x000fea000383ffff */
[----:B------:R-:W-:Y:S05]  /*3780*/  BSYNC.RECONVERGENT B7 ;  /* 0x0000000000077941 */ /* 0x000fea0003800200 */
.L_x_79:
[----:B------:R-:W-:-:S13]  /*3790*/  LOP3.LUT P0, R0, R28, 0x7, RZ, 0xc0, !PT ;  /* 0x000000071c007812 */ /* 0x000fda000780c0ff */
[----:B------:R-:W-:Y:S05]  /*37a0*/  @!P0 BRA `(.L_x_83) ;  /* 0x0000000400c48947 */ /* 0x000fea0003800000 */
[----:B------:R-:W-:-:S13]  /*37b0*/  ISETP.GE.U32.AND P0, PT, R0, 0x4, PT ;  /* 0x000000040000780c */ /* 0x000fda0003f06070 */
[----:B------:R-:W-:Y:S05]  /*37c0*/  @!P0 BRA `(.L_x_84) ;  /* 0x0000000000c48947 */ /* 0x000fea0003800000 */
[----:B--2---:R-:W0:Y:S01]  /*37d0*/  LDC.64 R22, c[0x0][0x380] ;  /* 0x0000e000ff167b82 */ /* 0x004e220000000a00 */
[----:B------:R-:W1:Y:S01]  /*37e0*/  LDCU UR4, c[0x0][0x38c] ;  /* 0x00007180ff0477ac */ /* 0x000e620008000800 */
[----:B------:R-:W-:Y:S02]  /*37f0*/  IADD3 R7, PT, PT, R27, R30, RZ ;  /* 0x0000001e1b077210 */ /* 0x000fe40007ffe0ff */
[----:B------:R-:W-:Y:S01]  /*3800*/  ISETP.NE.AND P1, PT, R29, RZ, PT ;  /* 0x000000ff1d00720c */ /* 0x000fe20003f25270 */
[----:B-1----:R-:W-:Y:S01]  /*3810*/  IMAD R3, R28, UR4, R30 ;  /* 0x000000041c037c24 */ /* 0x002fe2000f8e021e */
[----:B------:R-:W1:Y:S01]  /*3820*/  LDCU.64 UR4, c[0x0][0x380] ;  /* 0x00007000ff0477ac */ /* 0x000e620008000a00 */
[----:B0-----:R-:W-:-:S04]  /*3830*/  IMAD.WIDE.U32 R6, R7, 0x8, R22 ;  /* 0x0000000807067825 */ /* 0x001fc800078e0016 */
[----:B------:R-:W-:Y:S01]  /*3840*/  IMAD.WIDE R22, R3, 0x8, R22 ;  /* 0x0000000803167825 */ /* 0x000fe200078e0216 */
[----:B------:R-:W2:Y:S04]  /*3850*/  LDG.E.64 R8, desc[UR36][R6.64] ;  /* 0x0000002406087981 */ /* 0x000ea8000c1e1b00 */
[----:B------:R-:W2:Y:S01]  /*3860*/  LDG.E.64 R4, desc[UR36][R22.64] ;  /* 0x0000002416047981 */ /* 0x000ea2000c1e1b00 */
[----:B------:R-:W-:-:S05]  /*3870*/  IADD3 R0, P0, PT, R27, R30, RZ ;  /* 0x0000001e1b007210 */ /* 0x000fca0007f1e0ff */
[----:B------:R-:W-:Y:S01]  /*3880*/  IMAD.X R3, RZ, RZ, RZ, P0 ;  /* 0x000000ffff037224 */ /* 0x000fe200000e06ff */
[----:B-1----:R-:W-:-:S04]  /*3890*/  LEA R18, P0, R0, UR4, 0x3 ;  /* 0x0000000400127c11 */ /* 0x002fc8000f8018ff */
[----:B------:R-:W-:Y:S01]  /*38a0*/  LEA.HI.X R19, R0, UR5, R3, 0x3, P0 ;  /* 0x0000000500137c11 */ /* 0x000fe200080f1c03 */
[----:B--2--5:R-:W-:-:S07]  /*38b0*/  DFMA R4, -R24, R4, R8 ;  /* 0x000000041804722b */ /* 0x024fce0000000108 */
[----:B------:R0:W-:Y:S04]  /*38c0*/  STG.E.64 desc[UR36][R6.64], R4 ;  /* 0x0000000406007986 */ /* 0x0001e8000c101b24 */
[----:B------:R-:W2:Y:S04]  /*38d0*/  LDG.E.64 R10, desc[UR36][R22.64+0x8] ;  /* 0x00000824160a7981 */ /* 0x000ea8000c1e1b00 */
[----:B------:R-:W2:Y:S01]  /*38e0*/  LDG.E.64 R12, desc[UR36][R18.64+0x8] ;  /* 0x00000824120c7981 */ /* 0x000ea2000c1e1b00 */
[----:B------:R-:W-:Y:S01]  /*38f0*/  ISETP.NE.OR P0, PT, R30, RZ, !P1 ;  /* 0x000000ff1e00720c */ /* 0x000fe20004f05670 */
[----:B------:R-:W-:Y:S01]  /*3900*/  BSSY.RECONVERGENT B6, `(.L_x_85) ;  /* 0x0000014000067945 */ /* 0x000fe20003800200 */
[----:B--2---:R-:W-:-:S07]  /*3910*/  DFMA R8, -R24, R10, R12 ;  /* 0x0000000a1808722b */ /* 0x004fce000000010c */
[----:B------:R0:W-:Y:S04]  /*3920*/  STG.E.64 desc[UR36][R18.64+0x8], R8 ;  /* 0x0000080812007986 */ /* 0x0001e8000c101b24 */
[----:B------:R-:W-:Y:S05]  /*3930*/  @P0 BRA `(.L_x_86) ;  /* 0x0000000000400947 */ /* 0x000fea0003800000 */
[----:B0-----:R-:W2:Y:S01]  /*3940*/  LDG.E.64 R8, desc[UR36][R16.64+0x10] ;  /* 0x0000102410087981 */ /* 0x001ea2000c1e1b00 */
[----:B------:R-:W-:Y:S01]  /*3950*/  IMAD.MOV.U32 R0, RZ, RZ, 0x1 ;  /* 0x00000001ff007424 */ /* 0x000fe200078e00ff */
[----:B------:R-:W-:Y:S01]  /*3960*/  MOV R3, 0x0 ;  /* 0x0000000000037802 */ /* 0x000fe20000000f00 */
[----:B------:R-:W0:Y:S01]  /*3970*/  LDCU.64 UR4, c[0x4][0x38] ;  /* 0x01000700ff0477ac */ /* 0x000e220008000a00 */
[----:B------:R1:W-:Y:S01]  /*3980*/  STL.64 [R1+0x10], R12 ;  /* 0x0000100c01007387 */ /* 0x0003e20000100a00 */
[----:B------:R-:W-:Y:S01]  /*3990*/  IMAD.MOV.U32 R6, RZ, RZ, R26 ;  /* 0x000000ffff067224 */ /* 0x000fe200078e001a */
[----:B------:R1:W3:Y:S01]  /*39a0*/  LDC.64 R14, c[0x4][R3] ;  /* 0x01000000030e7b82 */ /* 0x0002e20000000a00 */
[----:B------:R-:W-:Y:S01]  /*39b0*/  MOV R7, R2 ;  /* 0x0000000200077202 */ /* 0x000fe20000000f00 */
[----:B------:R1:W-:Y:S04]  /*39c0*/  STL.64 [R1+0x20], R10 ;  /* 0x0000200a01007387 */ /* 0x0003e80000100a00 */
[----:B------:R1:W-:Y:S04]  /*39d0*/  STL [R1], R0 ;  /* 0x0000000001007387 */ /* 0x0003e80000100800 */
[----:B------:R1:W-:Y:S01]  /*39e0*/  STL.64 [R1+0x18], R24 ;  /* 0x0000181801007387 */ /* 0x0003e20000100a00 */
[----:B0-----:R-:W-:Y:S01]  /*39f0*/  MOV R4, UR4 ;  /* 0x0000000400047c02 */ /* 0x001fe20008000f00 */
[----:B------:R-:W-:-:S02]  /*3a00*/  IMAD.U32 R5, RZ, RZ, UR5 ;  /* 0x00000005ff057e24 */ /* 0x000fc4000f8e00ff */
[----:B--23--:R1:W-:Y:S05]  /*3a10*/  STL.64 [R1+0x8], R8 ;  /* 0x0000080801007387 */ /* 0x00c3ea0000100a00 */
[----:B------:R-:W-:-:S07]  /*3a20*/  LEPC R20, `(.L_x_86) ;  /* 0x000000001014794e */ /* 0x000fce0000000000 */
[----:B-1----:R-:W-:Y:S05]  /*3a30*/  CALL.ABS.NOINC R14 ;  /* 0x000000000e007343 */ /* 0x002fea0003c00000 */
.L_x_86:
[----:B------:R-:W-:Y:S05]  /*3a40*/  BSYNC.RECONVERGENT B6 ;  /* 0x0000000000067941 */ /* 0x000fea0003800200 */
.L_x_85:
[----:B0-----:R-:W2:Y:S04]  /*3a50*/  LDG.E.64 R4, desc[UR36][R22.64+0x10] ;  /* 0x0000102416047981 */ /* 0x001ea8000c1e1b00 */
[----:B------:R-:W2:Y:S04]  /*3a60*/  LDG.E.64 R6, desc[UR36][R18.64+0x10] ;  /* 0x0000102412067981 */ /* 0x000ea8000c1e1b00 */
[----:B------:R-:W3:Y:S01]  /*3a70*/  LDG.E.64 R8, desc[UR36][R18.64+0x18] ;  /* 0x0000182412087981 */ /* 0x000ee2000c1e1b00 */
[----:B--2---:R-:W-:-:S07]  /*3a80*/  DFMA R4, -R24, R4, R6 ;  /* 0x000000041804722b */ /* 0x004fce0000000106 */
[----:B------:R0:W-:Y:S04]  /*3a90*/  STG.E.64 desc[UR36][R18.64+0x10], R4 ;  /* 0x0000100412007986 */ /* 0x0001e8000c101b24 */
[----:B------:R-:W3:Y:S01]  /*3aa0*/  LDG.E.64 R6, desc[UR36][R22.64+0x18] ;  /* 0x0000182416067981 */ /* 0x000ee2000c1e1b00 */
[----:B------:R-:W-:Y:S01]  /*3ab0*/  VIADD R30, R30, 0x4 ;  /* 0x000000041e1e7836 */ /* 0x000fe20000000000 */
[----:B---3--:R-:W-:-:S07]  /*3ac0*/  DFMA R6, -R24, R6, R8 ;  /* 0x000000061806722b */ /* 0x008fce0000000108 */
[----:B------:R0:W-:Y:S04]  /*3ad0*/  STG.E.64 desc[UR36][R18.64+0x18], R6 ;  /* 0x0000180612007986 */ /* 0x0001e8000c101b24 */
.L_x_84:
[----:B------:R-:W-:-:S13]  /*3ae0*/  LOP3.LUT P0, R0, R28, 0x3, RZ, 0xc0, !PT ;  /* 0x000000031c007812 */ /* 0x000fda000780c0ff */
[----:B------:R-:W-:Y:S05]  /*3af0*/  @!P0 BRA `(.L_x_83) ;  /* 0x0000000000f08947 */ /* 0x000fea0003800000 */
[----:B------:R-:W1:Y:S01]  /*3b00*/  LDCU UR4, c[0x0][0x388] ;  /* 0x00007100ff0477ac */ /* 0x000e620008000800 */
[----:B------:R-:W-:Y:S01]  /*3b10*/  ISETP.NE.AND P0, PT, R0, 0x1, PT ;  /* 0x000000010000780c */ /* 0x000fe20003f05270 */
[----:B-1----:R-:W-:-:S06]  /*3b20*/  UIADD3 UR4, UPT, UPT, UR4, 0x1, URZ ;  /* 0x0000000104047890 */ /* 0x002fcc000fffe0ff */
[----:B------:R-:W-:-:S06]  /*3b30*/  IMAD.U32 R28, RZ, RZ, UR4 ;  /* 0x00000004ff1c7e24 */ /* 0x000fcc000f8e00ff */
[----:B------:R-:W-:Y:S05]  /*3b40*/  @!P0 BRA `(.L_x_87) ;  /* 0x0000000000a48947 */ /* 0x000fea0003800000 */
[----:B0-2---:R-:W0:Y:S01]  /*3b50*/  LDC.64 R4, c[0x0][0x380] ;  /* 0x0000e000ff047b82 */ /* 0x005e220000000a00 */
        /* <DEDUP_REMOVED lines=38> */
.L_x_89:
[----:B------:R-:W-:Y:S05]  /*3dc0*/  BSYNC.RECONVERGENT B6 ;  /* 0x0000000000067941 */ /* 0x000fea0003800200 */
.L_x_88:
[----:B------:R-:W-:-:S07]  /*3dd0*/  VIADD R30, R30, 0x2 ;  /* 0x000000021e1e7836 */ /* 0x000fce0000000000 */
.L_x_87:
[----:B------:R-:W1:Y:S02]  /*3de0*/  LDCU UR4, c[0x0][0x388] ;  /* 0x00007100ff0477ac */ /* 0x000e640008000800 */
[----:B-1----:R-:W-:-:S04]  /*3df0*/  ULOP3.LUT UR4, UR4, 0x1, URZ, 0xc0, !UPT ;  /* 0x0000000104047892 */ /* 0x002fc8000f8ec0ff */
[----:B------:R-:W-:-:S09]  /*3e00*/  UISETP.NE.U32.AND UP0, UPT, UR4, 0x1, UPT ;  /* 0x000000010400788c */ /* 0x000fd2000bf05070 */
[----:B------:R-:W-:Y:S05]  /*3e10*/  BRA.U !UP0, `(.L_x_83) ;  /* 0x0000000108287547 */ /* 0x000fea000b800000 */
[----:B0-2---:R-:W0:Y:S01]  /*3e20*/  LDC.64 R4, c[0x0][0x380] ;  /* 0x0000e000ff047b82 */ /* 0x005e220000000a00 */
[----:B------:R-:W1:Y:S01]  /*3e30*/  LDCU UR4, c[0x0][0x38c] ;  /* 0x00007180ff0477ac */ /* 0x000e620008000800 */
[--C-:B------:R-:W-:Y:S02]  /*3e40*/  IMAD.IADD R7, R27, 0x1, R30.reuse ;  /* 0x000000011b077824 */ /* 0x100fe400078e021e */
[----:B-1----:R-:W-:Y:S02]  /*3e50*/  IMAD R3, R28, UR4, R30 ;  /* 0x000000041c037c24 */ /* 0x002fe4000f8e021e */
[----:B0-----:R-:W-:-:S04]  /*3e60*/  IMAD.WIDE.U32 R6, R7, 0x8, R4 ;  /* 0x0000000807067825 */ /* 0x001fc800078e0004 */
[----:B------:R-:W-:Y:S01]  /*3e70*/  IMAD.WIDE R4, R3, 0x8, R4 ;  /* 0x0000000803047825 */ /* 0x000fe200078e0204 */
[----:B------:R-:W2:Y:S05]  /*3e80*/  LDG.E.64 R8, desc[UR36][R6.64] ;  /* 0x0000002406087981 */ /* 0x000eaa000c1e1b00 */
[----:B------:R-:W2:Y:S02]  /*3e90*/  LDG.E.64 R4, desc[UR36][R4.64] ;  /* 0x0000002404047981 */ /* 0x000ea4000c1e1b00 */
[----:B--2--5:R-:W-:-:S07]  /*3ea0*/  DFMA R8, -R24, R4, R8 ;  /* 0x000000041808722b */ /* 0x024fce0000000108 */
[----:B------:R1:W-:Y:S04]  /*3eb0*/  STG.E.64 desc[UR36][R6.64], R8 ;  /* 0x0000000806007986 */ /* 0x0003e8000c101b24 */
.L_x_83:
[----:B------:R-:W-:-:S13]  /*3ec0*/  ISETP.NE.AND P0, PT, R29, RZ, PT ;  /* 0x000000ff1d00720c */ /* 0x000fda0003f05270 */
[----:B------:R-:W-:Y:S05]  /*3ed0*/  @!P0 EXIT ;  /* 0x000000000000894d */ /* 0x000fea0003800000 */
[----:B------:R-:W-:Y:S01]  /*3ee0*/  MOV R0, 0x1 ;  /* 0x0000000100007802 */ /* 0x000fe20000000f00 */
[----:B------:R-:W3:Y:S01]  /*3ef0*/  LDCU.64 UR4, c[0x4][0x40] ;  /* 0x01000800ff0477ac */ /* 0x000ee20008000a00 */
[----:B------:R-:W-:Y:S01]  /*3f00*/  MOV R3, 0x0 ;  /* 0x0000000000037802 */ /* 0x000fe20000000f00 */
[----:B012---:R-:W-:Y:S01]  /*3f10*/  IMAD.MOV.U32 R7, RZ, RZ, R2 ;  /* 0x000000ffff077224 */ /* 0x007fe200078e0002 */
[----:B------:R-:W-:Y:S01]  /*3f20*/  MOV R6, R26 ;  /* 0x0000001a00067202 */ /* 0x000fe20000000f00 */
[----:B------:R0:W-:Y:S01]  /*3f30*/  STL [R1], R0 ;  /* 0x0000000001007387 */ /* 0x0001e20000100800 */
[----:B------:R0:W1:Y:S01]  /*3f40*/  LDC.64 R8, c[0x4][R3] ;  /* 0x0100000003087b82 */ /* 0x0000620000000a00 */
[----:B---3--:R-:W-:Y:S02]  /*3f50*/  IMAD.U32 R4, RZ, RZ, UR4 ;  /* 0x00000004ff047e24 */ /* 0x008fe4000f8e00ff */
[----:B0-----:R-:W-:-:S07]  /*3f60*/  IMAD.U32 R5, RZ, RZ, UR5 ;  /* 0x00000005ff057e24 */ /* 0x001fce000f8e00ff */
[----:B------:R-:W-:-:S07]  /*3f70*/  LEPC R20, `(.L_x_90) ;  /* 0x000000001014794e */ /* 0x000fce0000000000 */
[----:B-1---5:R-:W-:Y:S05]  /*3f80*/  CALL.ABS.NOINC R8 ;  /* 0x0000000008007343 */ /* 0x022fea0003c00000 */
.L_x_90:
[----:B------:R-:W0:Y:S01]  /*3f90*/  LDCU UR6, c[0x0][0x388] ;  /* 0x00007100ff0677ac */ /* 0x000e220008000800 */
[----:B------:R-:W-:Y:S01]  /*3fa0*/  IMAD.MOV.U32 R25, RZ, RZ, RZ ;  /* 0x000000ffff197224 */ /* 0x000fe200078e00ff */
[----:B0-----:R-:W-:-:S09]  /*3fb0*/  UISETP.GE.U32.AND UP0, UPT, UR6, 0xf, UPT ;  /* 0x0000000f0600788c */ /* 0x001fd2000bf06070 */
[----:B------:R-:W-:Y:S05]  /*3fc0*/  BRA.U !UP0, `(.L_x_91) ;  /* 0x0000000908d07547 */ /* 0x000fea000b800000 */
[----:B------:R-:W0:Y:S01]  /*3fd0*/  LDCU.64 UR4, c[0x0][0x380] ;  /* 0x00007000ff0477ac */ /* 0x000e220008000a00 */
[----:B------:R-:W-:Y:S01]  /*3fe0*/  LOP3.LUT R25, R28, 0x7ffffff0, RZ, 0xc0, !PT ;  /* 0x7ffffff01c197812 */ /* 0x000fe200078ec0ff */
[----:B------:R-:W-:Y:S04]  /*3ff0*/  BSSY.RECONVERGENT B6, `(.L_x_91) ;  /* 0x00000b1000067945 */ /* 0x000fe80003800200 */
[----:B------:R-:W-:Y:S01]  /*4000*/  IMAD.MOV R24, RZ, RZ, -R25 ;  /* 0x000000ffff187224 */ /* 0x000fe200078e0a19 */
[----:B0-----:R-:W-:-:S06]  /*4010*/  UIMAD.WIDE.U32 UR4, UR6, 0x8, UR4 ;  /* 0x00000008060478a5 */ /* 0x001fcc000f8e0004 */
[----:B------:R-:W-:Y:S01]  /*4020*/  MOV R16, UR4 ;  /* 0x0000000400107c02 */ /* 0x000fe20008000f00 */
[----:B------:R-:W-:-:S03]  /*4030*/  IMAD.U32 R17, RZ, RZ, UR5 ;  /* 0x00000005ff117e24 */ /* 0x000fc6000f8e00ff */
[----:B------:R-:W-:-:S04]  /*4040*/  IADD3 R18, P0, PT, R16, 0x40, RZ ;  /* 0x0000004010127810 */ /* 0x000fc80007f1e0ff */
[----:B------:R-:W-:-:S09]  /*4050*/  IADD3.X R19, PT, PT, RZ, R17, RZ, P0, !PT ;  /* 0x00000011ff137210 */ /* 0x000fd200007fe4ff */
.L_x_108:
[----:B------:R-:W2:Y:S01]  /*4060*/  LDG.E.64 R10, desc[UR36][R18.64+-0x38] ;  /* 0xffffc824120a7981 */ /* 0x000ea2000c1e1b00 */
[----:B------:R-:W0:Y:S01]  /*4070*/  LDCU UR4, c[0x0][0x2f8] ;  /* 0x00005f00ff0477ac */ /* 0x000e220008000800 */
[----:B------:R-:W-:Y:S01]  /*4080*/  MOV R23, 0x0 ;  /* 0x0000000000177802 */ /* 0x000fe20000000f00 */
[----:B------:R-:W-:Y:S01]  /*4090*/  VIADD R24, R24, 0x10 ;  /* 0x0000001018187836 */ /* 0x000fe20000000000 */
[----:B------:R-:W-:Y:S01]  /*40a0*/  MOV R7, R2 ;  /* 0x0000000200077202 */ /* 0x000fe20000000f00 */
[----:B------:R-:W-:Y:S01]  /*40b0*/  IMAD.MOV.U32 R6, RZ, RZ, R26 ;  /* 0x000000ffff067224 */ /* 0x000fe200078e001a */
[----:B------:R1:W3:Y:S02]  /*40c0*/  LDC.64 R8, c[0x4][R23] ;  /* 0x0100000017087b82 */ /* 0x0002e40000000a00 */
[----:B------:R-:W-:-:S04]  /*40d0*/  ISETP.NE.AND P0, PT, R24, RZ, PT ;  /* 0x000000ff1800720c */ /* 0x000fc80003f05270 */
[----:B------:R-:W-:Y:S01]  /*40e0*/  P2R R27, PR, RZ, 0x1 ;  /* 0x00000001ff1b7803 */ /* 0x000fe20000000000 */
[----:B0-----:R-:W-:Y:S01]  /*40f0*/  VIADD R22, R26, -UR4 ;  /* 0x800000041a167c36 */ /* 0x001fe20008000000 */
[----:B------:R-:W0:Y:S02]  /*4100*/  LDCU.64 UR4, c[0x4][0x18] ;  /* 0x01000300ff0477ac */ /* 0x000e240008000a00 */
[----:B0-----:R-:W-:Y:S01]  /*4110*/  MOV R4, UR4 ;  /* 0x0000000400047c02 */ /* 0x001fe20008000f00 */
[----:B------:R-:W-:Y:S01]  /*4120*/  IMAD.U32 R5, RZ, RZ, UR5 ;  /* 0x00000005ff057e24 */ /* 0x000fe2000f8e00ff */
[----:B--23--:R1:W-:Y:S06]  /*4130*/  STL.64 [R22], R10 ;  /* 0x0000000a16007387 */ /* 0x00c3ec0000100a00 */
[----:B------:R-:W-:-:S07]  /*4140*/  LEPC R20, `(.L_x_92) ;  /* 0x000000001014794e */ /* 0x000fce0000000000 */
[----:B-1----:R-:W-:Y:S05]  /*4150*/  CALL.ABS.NOINC R8 ;  /* 0x0000000008007343 */ /* 0x002fea0003c00000 */
.L_x_92:
        /* <DEDUP_REMOVED lines=10> */
.L_x_93:
        /* <DEDUP_REMOVED lines=10> */
.L_x_94:
        /* <DEDUP_REMOVED lines=10> */
.L_x_95:
        /* <DEDUP_REMOVED lines=10> */
.L_x_96:
        /* <DEDUP_REMOVED lines=10> */
.L_x_97:
        /* <DEDUP_REMOVED lines=10> */
.L_x_98:
        /* <DEDUP_REMOVED lines=10> */
.L_x_99:
        /* <DEDUP_REMOVED lines=10> */
.L_x_100:
        /* <DEDUP_REMOVED lines=10> */
.L_x_101:
        /* <DEDUP_REMOVED lines=10> */
.L_x_102:
        /* <DEDUP_REMOVED lines=10> */
.L_x_103:
        /* <DEDUP_REMOVED lines=10> */
.L_x_104:
        /* <DEDUP_REMOVED lines=10> */
.L_x_105:
        /* <DEDUP_REMOVED lines=10> */
.L_x_106:
        /* <DEDUP_REMOVED lines=10> */
.L_x_107:
[----:B------:R-:W-:Y:S02]  /*4ac0*/  ISETP.NE.AND P6, PT, R27, RZ, PT ;  /* 0x000000ff1b00720c */ /* 0x000fe40003fc5270 */
[----:B------:R-:W-:-:S05]  /*4ad0*/  IADD3 R18, P0, PT, R18, 0x80, RZ ;  /* 0x0000008012127810 */ /* 0x000fca0007f1e0ff */
[----:B------:R-:W-:-:S06]  /*4ae0*/  IMAD.X R19, RZ, RZ, R19, P0 ;  /* 0x000000ffff137224 */ /* 0x000fcc00000e0613 */
[----:B------:R-:W-:Y:S05]  /*4af0*/  @P6 BRA `(.L_x_108) ;  /* 0xfffffff400586947 */ /* 0x000fea000383ffff */
[----:B------:R-:W-:Y:S05]  /*4b00*/  BSYNC.RECONVERGENT B6 ;  /* 0x0000000000067941 */ /* 0x000fea0003800200 */
.L_x_91:
[----:B------:R-:W-:-:S13]  /*4b10*/  LOP3.LUT P0, R0, R28, 0xf, RZ, 0xc0, !PT ;  /* 0x0000000f1c007812 */ /* 0x000fda000780c0ff */
[----:B------:R-:W-:Y:S05]  /*4b20*/  @!P0 BRA `(.L_x_109) ;  /* 0x0000000800bc8947 */ /* 0x000fea0003800000 */
[----:B------:R-:W-:-:S13]  /*4b30*/  ISETP.GE.U32.AND P0, PT, R0, 0x8, PT ;  /* 0x000000080000780c */ /* 0x000fda0003f06070 */
[----:B------:R-:W-:Y:S05]  /*4b40*/  @!P0 BRA `(.L_x_110) ;  /* 0x0000000400608947 */ /* 0x000fea0003800000 */
[----:B------:R-:W-:Y:S01]  /*4b50*/  IMAD.WIDE.U32 R8, R25, 0x8, R16 ;  /* 0x0000000819087825 */ /* 0x000fe200078e0010 */
[----:B------:R-:W-:Y:S01]  /*4b60*/  MOV R22, 0x0 ;  /* 0x0000000000167802 */ /* 0x000fe20000000f00 */
[----:B------:R-:W0:Y:S04]  /*4b70*/  LDCU.64 UR4, c[0x4][0x18] ;  /* 0x01000300ff0477ac */ /* 0x000e280008000a00 */
[----:B------:R-:W2:Y:S01]  /*4b80*/  LDG.E.64 R8, desc[UR36][R8.64+0x8] ;  /* 0x0000082408087981 */ /* 0x000ea2000c1e1b00 */
[----:B------:R1:W3:Y:S01]  /*4b90*/  LDC.64 R10, c[0x4][R22] ;  /* 0x01000000160a7b82 */ /* 0x0002e20000000a00 */
[----:B------:R-:W-:Y:S02]  /*4ba0*/  IMAD.MOV.U32 R6, RZ, RZ, R26 ;  /* 0x000000ffff067224 */ /* 0x000fe400078e001a */
[----:B------:R-:W-:-:S02]  /*4bb0*/  IMAD.MOV.U32 R7, RZ, RZ, R2 ;  /* 0x000000ffff077224 */ /* 0x000fc400078e0002 */
[----:B0-----:R-:W-:Y:S01]  /*4bc0*/  IMAD.U32 R4, RZ, RZ, UR4 ;  /* 0x00000004ff047e24 */ /* 0x001fe2000f8e00ff */
[----:B------:R-:W-:Y:S01]  /*4bd0*/  MOV R5, UR5 ;  /* 0x0000000500057c02 */ /* 0x000fe20008000f00 */
[----:B--23--:R1:W-:Y:S06]  /*4be0*/  STL.64 [R1], R8 ;  /* 0x0000000801007387 */ /* 0x00c3ec0000100a00 */
[----:B------:R-:W-:-:S07]  /*4bf0*/  LEPC R20, `(.L_x_111) ;  /* 0x000000001014794e */ /* 0x000fce0000000000 */
[----:B-1----:R-:W-:Y:S05]  /*4c00*/  CALL.ABS.NOINC R10 ;  /* 0x000000000a007343 */ /* 0x002fea0003c00000 */
.L_x_111:
[----:B------:R-:W0:Y:S01]  /*4c10*/  LDC.64 R18, c[0x0][0x380] ;  /* 0x0000e000ff127b82 */ /* 0x000e220000000a00 */
[----:B------:R-:W-:Y:S01]  /*4c20*/  IADD3 R0, P0, PT, R28, R25, RZ ;  /* 0x000000191c007210 */ /* 0x000fe20007f1e0ff */
[----:B------:R-:W1:Y:S03]  /*4c30*/  LDCU.64 UR4, c[0x4][0x18] ;  /* 0x01000300ff0477ac */ /* 0x000e660008000a00 */
[----:B------:R-:W-:Y:S02]  /*4c40*/  IADD3.X R3, PT, PT, RZ, RZ, RZ, P0, !PT ;  /* 0x000000ffff037210 */ /* 0x000fe400007fe4ff */
[----:B0-----:R-:W-:-:S04]  /*4c50*/  LEA R18, P0, R0, R18, 0x3 ;  /* 0x0000001200127211 */ /* 0x001fc800078018ff */
[----:B------:R-:W-:-:S05]  /*4c60*/  LEA.HI.X R19, R0, R19, R3, 0x3, P0 ;  /* 0x0000001300137211 */ /* 0x000fca00000f1c03 */
        /* <DEDUP_REMOVED lines=9> */
.L_x_112:
        /* <DEDUP_REMOVED lines=10> */
.L_x_113:
        /* <DEDUP_REMOVED lines=10> */
.L_x_114:
        /* <DEDUP_REMOVED lines=10> */
.L_x_115:
        /* <DEDUP_REMOVED lines=10> */
.L_x_116:
        /* <DEDUP_REMOVED lines=10> */
.L_x_117:
[----:B------:R-:W2:Y:S01]  /*5020*/  LDG.E.64 R18, desc[UR36][R18.64+0x38] ;  /* 0x0000382412127981 */ /* 0x000ea2000c1e1b00 */
[----:B------:R-:W0:Y:S01]  /*5030*/  LDC.64 R22, c[0x4][R22] ;  /* 0x0100000016167b82 */ /* 0x000e220000000a00 */
[----:B------:R-:W1:Y:S01]  /*5040*/  LDCU.64 UR4, c[0x4][0x18] ;  /* 0x01000300ff0477ac */ /* 0x000e620008000a00 */
[----:B------:R-:W-:Y:S01]  /*5050*/  MOV R6, R26 ;  /* 0x0000001a00067202 */ /* 0x000fe20000000f00 */
[----:B------:R-:W-:Y:S02]  /*5060*/  IMAD.MOV.U32 R7, RZ, RZ, R2 ;  /* 0x000000ffff077224 */ /* 0x000fe400078e0002 */
[----:B-1----:R-:W-:Y:S02]  /*5070*/  IMAD.U32 R4, RZ, RZ, UR4 ;  /* 0x00000004ff047e24 */ /* 0x002fe4000f8e00ff */
[----:B------:R-:W-:Y:S01]  /*5080*/  IMAD.U32 R5, RZ, RZ, UR5 ;  /* 0x00000005ff057e24 */ /* 0x000fe2000f8e00ff */
[----:B0-2---:R1:W-:Y:S06]  /*5090*/  STL.64 [R1], R18 ;  /* 0x0000001201007387 */ /* 0x0053ec0000100a00 */
[----:B------:R-:W-:-:S07]  /*50a0*/  LEPC R20, `(.L_x_118) ;  /* 0x000000001014794e */ /* 0x000fce0000000000 */
[----:B-1----:R-:W-:Y:S05]  /*50b0*/  CALL.ABS.NOINC R22 ;  /* 0x0000000016007343 */ /* 0x002fea0003c00000 */
.L_x_118:
[----:B------:R-:W-:-:S07]  /*50c0*/  VIADD R25, R25, 0x8 ;  /* 0x0000000819197836 */ /* 0x000fce0000000000 */
.L_x_110:
[----:B------:R-:W-:Y:S01]  /*50d0*/  LOP3.LUT P0, R0, R28, 0x7, RZ, 0xc0, !PT ;  /* 0x000000071c007812 */ /* 0x000fe2000780c0ff */
[----:B------:R-:W-:-:S12]  /*50e0*/  BSSY.RECONVERGENT B6, `(.L_x_109) ;  /* 0x0000053000067945 */ /* 0x000fd80003800200 */
[----:B------:R-:W-:Y:S05]  /*50f0*/  @!P0 BRA `(.L_x_119) ;  /* 0x0000000400448947 */ /* 0x000fea0003800000 */
[----:B------:R-:W-:Y:S02]  /*5100*/  ISETP.GE.U32.AND P0, PT, R0, 0x4, PT ;  /* 0x000000040000780c */ /* 0x000fe40003f06070 */
[----:B------:R-:W-:-:S11]  /*5110*/  LOP3.LUT R19, R28, 0x3, RZ, 0xc0, !PT ;  /* 0x000000031c137812 */ /* 0x000fd600078ec0ff */
[----:B------:R-:W-:Y:S05]  /*5120*/  @!P0 BRA `(.L_x_120) ;  /* 0x0000000000c08947 */ /* 0x000fea0003800000 */
[----:B------:R-:W-:Y:S01]  /*5130*/  IMAD.WIDE.U32 R8, R25, 0x8, R16 ;  /* 0x0000000819087825 */ /* 0x000fe200078e0010 */
[----:B------:R-:W-:Y:S01]  /*5140*/  MOV R18, 0x0 ;  /* 0x0000000000127802 */ /* 0x000fe20000000f00 */
[----:B------:R-:W0:Y:S04]  /*5150*/  LDCU.64 UR4, c[0x4][0x18] ;  /* 0x01000300ff0477ac */ /* 0x000e280008000a00 */
[----:B------:R-:W2:Y:S01]  /*5160*/  LDG.E.64 R8, desc[UR36][R8.64+0x8] ;  /* 0x0000082408087981 */ /* 0x000ea2000c1e1b00 */
[----:B------:R1:W3:Y:S01]  /*5170*/  LDC.64 R10, c[0x4][R18] ;  /* 0x01000000120a7b82 */ /* 0x0002e20000000a00 */
[----:B------:R-:W-:Y:S01]  /*5180*/  IMAD.MOV.U32 R6, RZ, RZ, R26 ;  /* 0x000000ffff067224 */ /* 0x000fe200078e001a */
[----:B------:R-:W-:Y:S02]  /*5190*/  MOV R7, R2 ;  /* 0x0000000200077202 */ /* 0x000fe40000000f00 */
[----:B0-----:R-:W-:Y:S01]  /*51a0*/  MOV R4, UR4 ;  /* 0x0000000400047c02 */ /* 0x001fe20008000f00 */
[----:B------:R-:W-:Y:S01]  /*51b0*/  IMAD.U32 R5, RZ, RZ, UR5 ;  /* 0x00000005ff057e24 */ /* 0x000fe2000f8e00ff */
[----:B--23--:R1:W-:Y:S06]  /*51c0*/  STL.64 [R1], R8 ;  /* 0x0000000801007387 */ /* 0x00c3ec0000100a00 */
[----:B------:R-:W-:-:S07]  /*51d0*/  LEPC R20, `(.L_x_121) ;  /* 0x000000001014794e */ /* 0x000fce0000000000 */
[----:B-1----:R-:W-:Y:S05]  /*51e0*/  CALL.ABS.NOINC R10 ;  /* 0x000000000a007343 */ /* 0x002fea0003c00000 */
.L_x_121:
[----:B------:R-:W0:Y:S01]  /*51f0*/  LDC.64 R16, c[0x0][0x380] ;  /* 0x0000e000ff107b82 */ /* 0x000e220000000a00 */
[----:B------:R-:W-:Y:S01]  /*5200*/  IADD3 R28, P0, PT, R28, R25, RZ ;  /* 0x000000191c1c7210 */ /* 0x000fe20007f1e0ff */
[----:B------:R-:W1:Y:S04]  /*5210*/  LDCU.64 UR4, c[0x4][0x18] ;  /* 0x01000300ff0477ac */ /* 0x000e680008000a00 */
[----:B------:R-:W-:Y:S01]  /*5220*/  IMAD.X R0, RZ, RZ, RZ, P0 ;  /* 0x000000ffff007224 */ /* 0x000fe200000e06ff */
[----:B0-----:R-:W-:-:S04]  /*5230*/  LEA R16, P0, R28, R16, 0x3 ;  /* 0x000000101c107211 */ /* 0x001fc800078018ff */
[----:B------:R-:W-:-:S05]  /*5240*/  LEA.HI.X R17, R28, R17, R0, 0x3, P0 ;  /* 0x000000111c117211 */ /* 0x000fca00000f1c00 */
        /* <DEDUP_REMOVED lines=9> */
.L_x_122:
        /* <DEDUP_REMOVED lines=10> */
.L_x_123:
        /* <DEDUP_REMOVED lines=10> */
.L_x_124:
[----:B------:R-:W-:-:S07]  /*5420*/  VIADD R25, R25, 0x4 ;  /* 0x0000000419197836 */ /* 0x000fce0000000000 */
.L_x_120:
[----:B------:R-:W-:-:S13]  /*5430*/  ISETP.NE.AND P0, PT, R19, RZ, PT ;  /* 0x000000ff1300720c */ /* 0x000fda0003f05270 */
[----:B------:R-:W-:Y:S05]  /*5440*/  @!P0 BRA `(.L_x_119) ;  /* 0x0000000000708947 */ /* 0x000fea0003800000 */
[----:B------:R-:W0:Y:S01]  /*5450*/  LDC R3, c[0x0][0x388] ;  /* 0x0000e200ff037b82 */ /* 0x000e220000000800 */
[----:B------:R-:W1:Y:S01]  /*5460*/  LDCU.64 UR4, c[0x0][0x380] ;  /* 0x00007000ff0477ac */ /* 0x000e620008000a00 */
[----:B------:R-:W-:Y:S01]  /*5470*/  IMAD.WIDE.U32 R4, R25, 0x8, RZ ;  /* 0x0000000819047825 */ /* 0x000fe200078e00ff */
[----:B------:R-:W-:-:S03]  /*5480*/  IADD3 R16, PT, PT, -R19, RZ, RZ ;  /* 0x000000ff13107210 */ /* 0x000fc60007ffe1ff */
[----:B0-----:R-:W-:-:S03]  /*5490*/  IMAD.WIDE.U32 R4, R3, 0x8, R4 ;  /* 0x0000000803047825 */ /* 0x001fc600078e0004 */
[----:B-1----:R-:W-:-:S04]  /*54a0*/  IADD3 R17, P0, PT, R4, UR4, RZ ;  /* 0x0000000404117c10 */ /* 0x002fc8000ff1e0ff */
[----:B------:R-:W-:-:S04]  /*54b0*/  IADD3 R17, P1, PT, R17, 0x8, RZ ;  /* 0x0000000811117810 */ /* 0x000fc80007f3e0ff */
[----:B------:R-:W-:-:S09]  /*54c0*/  IADD3.X R18, PT, PT, RZ, UR5, R5, P1, P0 ;  /* 0x00000005ff127c10 */ /* 0x000fd20008fe0405 */
.L_x_126:
[----:B------:R-:W-:Y:S01]  /*54d0*/  IMAD.MOV.U32 R8, RZ, RZ, R17 ;  /* 0x000000ffff087224 */ /* 0x000fe200078e0011 */
[----:B------:R-:W0:Y:S01]  /*54e0*/  LDCU.64 UR4, c[0x4][0x18] ;  /* 0x01000300ff0477ac */ /* 0x000e220008000a00 */
[----:B------:R-:W-:-:S06]  /*54f0*/  IMAD.MOV.U32 R9, RZ, RZ, R18 ;  /* 0x000000ffff097224 */ /* 0x000fcc00078e0012 */
[----:B------:R-:W2:Y:S01]  /*5500*/  LDG.E.64 R8, desc[UR36][R8.64] ;  /* 0x0000002408087981 */ /* 0x000ea2000c1e1b00 */
[----:B------:R-:W-:Y:S01]  /*5510*/  IADD3 R16, PT, PT, R16, 0x1, RZ ;  /* 0x0000000110107810 */ /* 0x000fe20007ffe0ff */
[----:B------:R-:W-:Y:S01]  /*5520*/  IMAD.MOV.U32 R7, RZ, RZ, R2 ;  /* 0x000000ffff077224 */ /* 0x000fe200078e0002 */
[----:B------:R-:W-:Y:S02]  /*5530*/  MOV R0, 0x0 ;  /* 0x0000000000007802 */ /* 0x000fe40000000f00 */
[----:B------:R-:W-:Y:S02]  /*5540*/  ISETP.NE.AND P0, PT, R16, RZ, PT ;  /* 0x000000ff1000720c */ /* 0x000fe40003f05270 */
[----:B------:R1:W3:Y:S01]  /*5550*/  LDC.64 R10, c[0x4][R0] ;  /* 0x01000000000a7b82 */ /* 0x0002e20000000a00 */
[----:B------:R-:W-:Y:S01]  /*5560*/  MOV R6, R26 ;  /* 0x0000001a00067202 */ /* 0x000fe20000000f00 */
[----:B0-----:R-:W-:Y:S02]  /*5570*/  IMAD.U32 R4, RZ, RZ, UR4 ;  /* 0x00000004ff047e24 */ /* 0x001fe4000f8e00ff */
[----:B------:R-:W-:Y:S01]  /*5580*/  IMAD.U32 R5, RZ, RZ, UR5 ;  /* 0x00000005ff057e24 */ /* 0x000fe2000f8e00ff */
[----:B-1----:R-:W-:Y:S01]  /*5590*/  P2R R0, PR, RZ, 0x1 ;  /* 0x00000001ff007803 */ /* 0x002fe20000000000 */
[----:B--23--:R0:W-:Y:S06]  /*55a0*/  STL.64 [R1], R8 ;  /* 0x0000000801007387 */ /* 0x00c1ec0000100a00 */
[----:B------:R-:W-:-:S07]  /*55b0*/  LEPC R20, `(.L_x_125) ;  /* 0x000000001014794e */ /* 0x000fce0000000000 */
[----:B0-----:R-:W-:Y:S05]  /*55c0*/  CALL.ABS.NOINC R10 ;  /* 0x000000000a007343 */ /* 0x001fea0003c00000 */
.L_x_125:
[----:B------:R-:W-:Y:S02]  /*55d0*/  ISETP.NE.AND P6, PT, R16, RZ, PT ;  /* 0x000000ff1000720c */ /* 0x000fe40003fc5270 */
[----:B------:R-:W-:-:S05]  /*55e0*/  IADD3 R17, P0, PT, R17, 0x8, RZ ;  /* 0x0000000811117810 */ /* 0x000fca0007f1e0ff */
[----:B------:R-:W-:-:S06]  /*55f0*/  IMAD.X R18, RZ, RZ, R18, P0 ;  /* 0x000000ffff127224 */ /* 0x000fcc00000e0612 */
[----:B------:R-:W-:Y:S05]  /*5600*/  @P6 BRA `(.L_x_126) ;  /* 0xfffffffc00b06947 */ /* 0x000fea000383ffff */
.L_x_119:
[----:B------:R-:W-:Y:S05]  /*5610*/  BSYNC.RECONVERGENT B6 ;  /* 0x0000000000067941 */ /* 0x000fea0003800200 */
.L_x_109:
[----:B------:R-:W-:Y:S01]  /*5620*/  MOV R0, 0x0 ;  /* 0x0000000000007802 */ /* 0x000fe20000000f00 */
[----:B------:R-:W0:Y:S01]  /*5630*/  LDCU.64 UR4, c[0x4][0x48] ;  /* 0x01000900ff0477ac */ /* 0x000e220008000a00 */
[----:B------:R-:W-:Y:S02]  /*5640*/  CS2R R6, SRZ ;  /* 0x0000000000067805 */ /* 0x000fe4000001ff00 */
[----:B------:R1:W2:Y:S01]  /*5650*/  LDC.64 R2, c[0x4][R0] ;  /* 0x0100000000027b82 */ /* 0x0002a20000000a00 */
[----:B0-----:R-:W-:Y:S01]  /*5660*/  MOV R4, UR4 ;  /* 0x0000000400047c02 */ /* 0x001fe20008000f00 */
[----:B-1----:R-:W-:-:S07]  /*5670*/  IMAD.U32 R5, RZ, RZ, UR5 ;  /* 0x00000005ff057e24 */ /* 0x002fce000f8e00ff */
[----:B------:R-:W-:-:S07]  /*5680*/  LEPC R20, `(.L_x_127) ;  /* 0x000000001014794e */ /* 0x000fce0000000000 */
[----:B--2---:R-:W-:Y:S05]  /*5690*/  CALL.ABS.NOINC R2 ;  /* 0x0000000002007343 */ /* 0x004fea0003c00000 */
.L_x_127:
[----:B------:R-:W-:Y:S05]  /*56a0*/  EXIT ;  /* 0x000000000000794d */ /* 0x000fea0003800000 */
.L_x_128:
[----:B------:R-:W-:-:S00]  /*56b0*/  BRA `(.L_x_128) ;  /* 0xfffffffc00fc7947 */ /* 0x000fc0000383ffff */
[----:B------:R-:W-:-:S00]  /*56c0*/  NOP ;  /* 0x0000000000007918 */ /* 0x000fc00000000000 */
        /* <DEDUP_REMOVED lines=11> */
.L_x_129:


//--------------------- .nv.global.init           --------------------------
	.section	.nv.global.init,"aw",@progbits
.nv.global.init:
	.type		$str$3,@object
	.size		$str$3,($str$2 - $str$3)
$str$3:
        /*0000*/ 	.byte	0x0a, 0x00
	.type		$str$2,@object
	.size		$str$2,($str$1 - $str$2)
$str$2:
        /*0002*/ 	.byte	0x25, 0x2e, 0x32, 0x66, 0x20, 0x00
	.type		$str$1,@object
	.size		$str$1,($str$4 - $str$1)
$str$1:
        /*0008*/ 	.byte	0x50, 0x69, 0x76, 0x6f, 0x74, 0x20, 0x72, 0x6f, 0x77, 0x20, 0x25, 0x64, 0x3a, 0x20, 0x00
	.type		$str$4,@object
	.size		$str$4,($str$7 - $str$4)
$str$4:
        /*0017*/ 	.byte	0x54, 0x61, 0x72, 0x67, 0x65, 0x74, 0x20, 0x72, 0x6f, 0x77, 0x20, 0x25, 0x64, 0x20, 0x62, 0x65
        /*0027*/ 	.byte	0x66, 0x6f, 0x72, 0x65, 0x3a, 0x20, 0x00
	.type		$str$7,@object
	.size		$str$7,($str$8 - $str$7)
$str$7:
        /*002e*/ 	.byte	0x54, 0x61, 0x72, 0x67, 0x65, 0x74, 0x20, 0x72, 0x6f, 0x77, 0x20, 0x25, 0x64, 0x20, 0x61, 0x66
        /*003e*/ 	.byte	0x74, 0x65, 0x72, 0x3a, 0x20, 0x20, 0x00
	.type		$str$8,@object
	.size		$str$8,($str$5 - $str$8)
$str$8:
        /*0045*/ 	.byte	0x0a, 0x3d, 0x3d, 0x3d, 0x3d, 0x3d, 0x3d, 0x3d, 0x3d, 0x3d, 0x3d, 0x3d, 0x3d, 0x3d, 0x3d, 0x3d
        /*0055*/ 	.byte	0x3d, 0x3d, 0x3d, 0x3d, 0x3d, 0x3d, 0x0a, 0x00
	.type		$str$5,@object
	.size		$str$5,($str - $str$5)
$str$5:
        /*005d*/ 	.byte	0x46, 0x61, 0x63, 0x74, 0x6f, 0x72, 0x20, 0x3d, 0x20, 0x41, 0x75, 0x67, 0x5b, 0x25, 0x64, 0x5d
        /*006d*/ 	.byte	0x5b, 0x25, 0x64, 0x5d, 0x20, 0x3d, 0x20, 0x25, 0x2e, 0x32, 0x66, 0x0a, 0x00
	.type		$str,@object
	.size		$str,($str$6 - $str)
$str:
        /*007a*/ 	.byte	0x3d, 0x3d, 0x3d, 0x20, 0x4b, 0x45, 0x52, 0x4e, 0x45, 0x4c, 0x20, 0x44, 0x45, 0x42, 0x55, 0x47
        /*008a*/ 	.byte	0x20, 0x6b, 0x3d, 0x25, 0x64, 0x2c, 0x20, 0x72, 0x6f, 0x77, 0x3d, 0x25, 0x64, 0x20, 0x3d, 0x3d
        /*009a*/ 	.byte	0x3d, 0x0a, 0x00
	.type		$str$6,@object
	.size		$str$6,(.L_6 - $str$6)
$str$6:
        /*009d*/ 	.byte	0x63, 0x6f, 0x6c, 0x25, 0x64, 0x3a, 0x20, 0x25, 0x2e, 0x32, 0x66, 0x20, 0x3d, 0x20, 0x25, 0x2e
        /*00ad*/ 	.byte	0x32, 0x66, 0x20, 0x2d, 0x20, 0x28, 0x25, 0x2e, 0x32, 0x66, 0x20, 0x2a, 0x20, 0x25, 0x2e, 0x32
        /*00bd*/ 	.byte	0x66, 0x29, 0x0a, 0x00
.L_6:


//--------------------- .nv.shared.reserved.0     --------------------------
	.section	.nv.shared.reserved.0,"aw",@nobits
	.weak		__nv_reservedSMEM_offset_0_alias
	.size		__nv_reservedSMEM_offset_0_alias, 0, 64
	.other		__nv_reservedSMEM_offset_0_alias,@"STO_CUDA_RESERVED_SHARED STV_DEFAULT"
__nv_reservedSMEM_offset_0_alias:
	.zero		0
	.zero		64


//--------------------- .nv.constant0._Z27elimination_kernel_detailedPdii --------------------------
	.section	.nv.constant0._Z27elimination_kernel_detailedPdii,"a",@progbits
	.sectionflags	@""
	.align	4
.nv.constant0._Z27elimination_kernel_detailedPdii:
	.zero		912


//--------------------- SYMBOLS --------------------------

	.type		.nv.reservedSmem.offset0,@object
	.size		.nv.reservedSmem.offset0,0x4
	.type		vprintf,@function
